//
// Generated by NVIDIA NVVM Compiler
//
// Compiler Build ID: CL-36424714
// Cuda compilation tools, release 13.0, V13.0.88
// Based on NVVM 20.0.0
//

.version 9.0
.target sm_100
.address_size 64

	// .globl	_Z9buildMaskPKfPhiii
.extern .shared .align 16 .b8 shmem[];

.visible .entry _Z9buildMaskPKfPhiii(
	.param .u64 .ptr .align 1 _Z9buildMaskPKfPhiii_param_0,
	.param .u64 .ptr .align 1 _Z9buildMaskPKfPhiii_param_1,
	.param .u32 _Z9buildMaskPKfPhiii_param_2,
	.param .u32 _Z9buildMaskPKfPhiii_param_3,
	.param .u32 _Z9buildMaskPKfPhiii_param_4
)
{
	.reg .pred 	%p<14>;
	.reg .b16 	%rs<2>;
	.reg .b32 	%r<36>;
	.reg .b32 	%f<2>;
	.reg .b64 	%rd<11>;

	ld.param.u64 	%rd2, [_Z9buildMaskPKfPhiii_param_0];
	ld.param.u64 	%rd3, [_Z9buildMaskPKfPhiii_param_1];
	ld.param.u32 	%r16, [_Z9buildMaskPKfPhiii_param_2];
	ld.param.u32 	%r18, [_Z9buildMaskPKfPhiii_param_3];
	ld.param.u32 	%r19, [_Z9buildMaskPKfPhiii_param_4];
	mov.u32 	%r1, %ctaid.x;
	mov.u32 	%r2, %ctaid.y;
	mul.lo.s32 	%r20, %r19, %r2;
	mul.lo.s32 	%r3, %r19, %r1;
	add.s32 	%r21, %r20, %r19;
	min.s32 	%r4, %r21, %r16;
	add.s32 	%r22, %r3, %r19;
	min.s32 	%r5, %r22, %r18;
	mov.u32 	%r6, %tid.x;
	add.s32 	%r32, %r20, %r6;
	setp.ge.s32 	%p2, %r32, %r4;
	mov.b32 	%r34, 0;
	@%p2 bra 	$L__BB0_6;
	mov.u32 	%r23, %tid.y;
	add.s32 	%r8, %r3, %r23;
$L__BB0_2:
	setp.ge.s32 	%p4, %r8, %r5;
	cvt.s64.s32 	%rd1, %r32;
	mov.b32 	%r24, 0;
	mov.pred 	%p3, -1;
	mov.u32 	%r33, %r8;
	mov.pred 	%p13, %p3;
	mov.u32 	%r34, %r24;
	@%p4 bra 	$L__BB0_5;
	bra.uni 	$L__BB0_4;
$L__BB0_3:
	add.s32 	%r33, %r33, 4;
	setp.ge.s32 	%p8, %r33, %r5;
	mov.pred 	%p13, %p3;
	mov.u32 	%r34, %r24;
	@%p8 bra 	$L__BB0_5;
$L__BB0_4:
	mul.wide.s32 	%rd5, %r33, %r16;
	add.s64 	%rd6, %rd5, %rd1;
	shl.b64 	%rd7, %rd6, 2;
	add.s64 	%rd4, %rd2, %rd7;
	// begin inline asm
	ld.global.nc.f32 %f1, [%rd4];
	// end inline asm
	setp.eq.f32 	%p6, %f1, 0f00000000;
	mov.b32 	%r34, 1;
	mov.pred 	%p13, 0;
	@%p6 bra 	$L__BB0_3;
$L__BB0_5:
	cvt.u32.u64 	%r27, %rd1;
	add.s32 	%r32, %r27, 32;
	setp.lt.s32 	%p9, %r32, %r4;
	and.pred  	%p10, %p13, %p9;
	@%p10 bra 	$L__BB0_2;
$L__BB0_6:
	bar.sync 	0;
	{ 
	.reg .pred 	%p1; 
	.reg .pred 	%p2; 
	setp.ne.u32 	%p1, %r34, 0; 
	bar.red.or.pred 	%p2, 0, %p1; 
	selp.u32 	%r15, 1, 0, %p2; 
	}
	mov.u32 	%r28, %tid.y;
	or.b32  	%r29, %r6, %r28;
	setp.ne.s32 	%p11, %r29, 0;
	@%p11 bra 	$L__BB0_8;
	setp.ne.s32 	%p12, %r15, 0;
	selp.u16 	%rs1, 1, 0, %p12;
	mov.u32 	%r30, %nctaid.x;
	mad.lo.s32 	%r31, %r2, %r30, %r1;
	cvt.u64.u32 	%rd8, %r31;
	cvta.to.global.u64 	%rd9, %rd3;
	add.s64 	%rd10, %rd9, %rd8;
	st.global.u8 	[%rd10], %rs1;
$L__BB0_8:
	ret;

}
	// .globl	_Z8spmmTilePKfS0_S0_PfPKhiiii
.visible .entry _Z8spmmTilePKfS0_S0_PfPKhiiii(
	.param .u64 .ptr .align 1 _Z8spmmTilePKfS0_S0_PfPKhiiii_param_0,
	.param .u64 .ptr .align 1 _Z8spmmTilePKfS0_S0_PfPKhiiii_param_1,
	.param .u64 .ptr .align 1 _Z8spmmTilePKfS0_S0_PfPKhiiii_param_2,
	.param .u64 .ptr .align 1 _Z8spmmTilePKfS0_S0_PfPKhiiii_param_3,
	.param .u64 .ptr .align 1 _Z8spmmTilePKfS0_S0_PfPKhiiii_param_4,
	.param .u32 _Z8spmmTilePKfS0_S0_PfPKhiiii_param_5,
	.param .u32 _Z8spmmTilePKfS0_S0_PfPKhiiii_param_6,
	.param .u32 _Z8spmmTilePKfS0_S0_PfPKhiiii_param_7,
	.param .u32 _Z8spmmTilePKfS0_S0_PfPKhiiii_param_8
)
.maxntid 128
.minnctapersm 2
{
	.reg .pred 	%p<27>;
	.reg .b16 	%rs<3>;
	.reg .b32 	%r<134>;
	.reg .b32 	%f<69>;
	.reg .b64 	%rd<58>;

	ld.param.u64 	%rd8, [_Z8spmmTilePKfS0_S0_PfPKhiiii_param_0];
	ld.param.u64 	%rd9, [_Z8spmmTilePKfS0_S0_PfPKhiiii_param_1];
	ld.param.u64 	%rd10, [_Z8spmmTilePKfS0_S0_PfPKhiiii_param_2];
	ld.param.u64 	%rd11, [_Z8spmmTilePKfS0_S0_PfPKhiiii_param_3];
	ld.param.u64 	%rd12, [_Z8spmmTilePKfS0_S0_PfPKhiiii_param_4];
	ld.param.u32 	%r51, [_Z8spmmTilePKfS0_S0_PfPKhiiii_param_5];
	ld.param.u32 	%r52, [_Z8spmmTilePKfS0_S0_PfPKhiiii_param_6];
	ld.param.u32 	%r53, [_Z8spmmTilePKfS0_S0_PfPKhiiii_param_7];
	ld.param.u32 	%r54, [_Z8spmmTilePKfS0_S0_PfPKhiiii_param_8];
	mov.u32 	%r55, %ctaid.y;
	shl.b32 	%r56, %r55, 2;
	mov.u32 	%r1, %tid.y;
	add.s32 	%r2, %r56, %r1;
	mov.u32 	%r57, %ctaid.x;
	shl.b32 	%r58, %r57, 5;
	mov.u32 	%r3, %tid.x;
	add.s32 	%r4, %r58, %r3;
	setp.ge.s32 	%p1, %r2, %r51;
	setp.ge.s32 	%p2, %r4, %r53;
	or.pred  	%p3, %p1, %p2;
	@%p3 bra 	$L__BB1_38;
	add.s32 	%r59, %r52, %r54;
	add.s32 	%r60, %r59, -1;
	div.s32 	%r5, %r60, %r54;
	div.s32 	%r6, %r4, %r54;
	setp.lt.s32 	%p4, %r5, 1;
	mov.f32 	%f66, 0f00000000;
	@%p4 bra 	$L__BB1_37;
	mul.lo.s32 	%r7, %r6, %r54;
	sub.s32 	%r62, %r53, %r7;
	min.s32 	%r8, %r54, %r62;
	shl.b32 	%r9, %r1, 2;
	shl.b32 	%r63, %r3, 5;
	add.s32 	%r64, %r63, %r9;
	mov.u32 	%r65, shmem;
	add.s32 	%r10, %r65, %r64;
	shl.b32 	%r11, %r51, 5;
	cvta.to.global.u64 	%rd1, %rd12;
	cvta.to.global.u64 	%rd2, %rd9;
	cvta.to.global.u64 	%rd3, %rd8;
	add.s32 	%r66, %r53, %r54;
	add.s32 	%r67, %r66, -1;
	div.s32 	%r12, %r67, %r54;
	mov.f32 	%f66, 0f00000000;
	mov.b32 	%r122, 0;
	mov.u32 	%r121, %r52;
$L__BB1_3:
	min.s32 	%r15, %r54, %r121;
	and.b32  	%r16, %r15, 3;
	mad.lo.s32 	%r68, %r122, %r12, %r6;
	cvt.s64.s32 	%rd13, %r68;
	add.s64 	%rd14, %rd1, %rd13;
	ld.global.nc.u8 	%rs1, [%rd14];
	cvt.u16.u8 	%rs2, %rs1;
	setp.eq.s16 	%p5, %rs2, 0;
	@%p5 bra 	$L__BB1_36;
	mul.lo.s32 	%r17, %r122, %r54;
	sub.s32 	%r69, %r52, %r17;
	min.s32 	%r18, %r54, %r69;
	setp.ge.s32 	%p6, %r3, %r18;
	@%p6 bra 	$L__BB1_7;
	add.s32 	%r70, %r3, %r17;
	mad.lo.s32 	%r123, %r51, %r70, %r2;
	mov.u32 	%r124, %r10;
	mov.u32 	%r125, %r3;
$L__BB1_6:
	mul.wide.s32 	%rd15, %r123, 4;
	add.s64 	%rd16, %rd3, %rd15;
	ld.global.nc.f32 	%f26, [%rd16];
	st.shared.f32 	[%r124], %f26;
	add.s32 	%r125, %r125, 32;
	add.s32 	%r124, %r124, 1024;
	add.s32 	%r123, %r123, %r11;
	setp.lt.s32 	%p7, %r125, %r18;
	@%p7 bra 	$L__BB1_6;
$L__BB1_7:
	setp.ge.s32 	%p8, %r9, %r18;
	@%p8 bra 	$L__BB1_27;
	add.s32 	%r26, %r9, %r16;
	and.b32  	%r27, %r15, 1;
	mov.b32 	%r126, 0;
	mov.u32 	%r127, %r9;
$L__BB1_9:
	setp.ge.s32 	%p9, %r3, %r8;
	sub.s32 	%r30, %r18, %r127;
	@%p9 bra 	$L__BB1_26;
	add.s32 	%r72, %r127, %r17;
	cvt.s64.s32 	%rd4, %r72;
	mul.lo.s32 	%r31, %r127, 36;
	shl.b32 	%r73, %r126, 4;
	sub.s32 	%r74, %r15, %r73;
	sub.s32 	%r32, %r9, %r74;
	sub.s32 	%r33, %r74, %r26;
	mov.u32 	%r128, %r3;
$L__BB1_11:
	setp.gt.s32 	%p10, %r30, 3;
	add.s32 	%r75, %r128, %r7;
	mul.wide.s32 	%rd5, %r75, %r52;
	add.s64 	%rd6, %rd5, %rd4;
	@%p10 bra 	$L__BB1_21;
	setp.lt.s32 	%p11, %r30, 1;
	@%p11 bra 	$L__BB1_25;
	setp.gt.u32 	%p12, %r32, -4;
	mov.b32 	%r131, 0;
	@%p12 bra 	$L__BB1_16;
	mov.b32 	%r129, 0;
$L__BB1_15:
	.pragma "nounroll";
	cvt.u32.u64 	%r78, %rd4;
	add.s32 	%r79, %r129, %r78;
	cvt.s64.s32 	%rd21, %r79;
	add.s64 	%rd22, %rd5, %rd21;
	shl.b64 	%rd23, %rd22, 2;
	add.s64 	%rd17, %rd9, %rd23;
	// begin inline asm
	ld.global.nc.f32 %f27, [%rd17];
	// end inline asm
	add.s32 	%r80, %r129, %r127;
	mad.lo.s32 	%r81, %r80, 36, %r128;
	shl.b32 	%r82, %r81, 2;
	add.s32 	%r84, %r65, %r82;
	st.shared.f32 	[%r84+1024], %f27;
	cvt.s64.s32 	%rd24, %r129;
	add.s64 	%rd25, %rd6, %rd24;
	shl.b64 	%rd26, %rd25, 2;
	add.s64 	%rd27, %rd9, %rd26;
	add.s64 	%rd18, %rd27, 4;
	// begin inline asm
	ld.global.nc.f32 %f28, [%rd18];
	// end inline asm
	st.shared.f32 	[%r84+1168], %f28;
	add.s64 	%rd19, %rd27, 8;
	// begin inline asm
	ld.global.nc.f32 %f29, [%rd19];
	// end inline asm
	st.shared.f32 	[%r84+1312], %f29;
	add.s64 	%rd20, %rd27, 12;
	// begin inline asm
	ld.global.nc.f32 %f30, [%rd20];
	// end inline asm
	st.shared.f32 	[%r84+1456], %f30;
	add.s32 	%r129, %r129, 4;
	setp.ne.s32 	%p13, %r129, %r33;
	mov.u32 	%r131, %r33;
	@%p13 bra 	$L__BB1_15;
$L__BB1_16:
	setp.eq.s32 	%p14, %r16, 0;
	@%p14 bra 	$L__BB1_25;
	setp.eq.s32 	%p15, %r16, 1;
	@%p15 bra 	$L__BB1_19;
	cvt.u32.u64 	%r85, %rd4;
	add.s32 	%r86, %r131, %r85;
	cvt.s64.s32 	%rd30, %r86;
	add.s64 	%rd31, %rd5, %rd30;
	shl.b64 	%rd32, %rd31, 2;
	add.s64 	%rd28, %rd9, %rd32;
	// begin inline asm
	ld.global.nc.f32 %f31, [%rd28];
	// end inline asm
	add.s32 	%r87, %r131, %r127;
	mad.lo.s32 	%r88, %r87, 36, %r128;
	shl.b32 	%r89, %r88, 2;
	add.s32 	%r91, %r65, %r89;
	st.shared.f32 	[%r91+1024], %f31;
	cvt.s64.s32 	%rd33, %r131;
	add.s64 	%rd34, %rd6, %rd33;
	shl.b64 	%rd35, %rd34, 2;
	add.s64 	%rd36, %rd9, %rd35;
	add.s64 	%rd29, %rd36, 4;
	// begin inline asm
	ld.global.nc.f32 %f32, [%rd29];
	// end inline asm
	st.shared.f32 	[%r91+1168], %f32;
	add.s32 	%r131, %r131, 2;
$L__BB1_19:
	setp.eq.s32 	%p16, %r27, 0;
	@%p16 bra 	$L__BB1_25;
	cvt.u32.u64 	%r92, %rd4;
	add.s32 	%r93, %r131, %r92;
	cvt.s64.s32 	%rd38, %r93;
	add.s64 	%rd39, %rd5, %rd38;
	shl.b64 	%rd40, %rd39, 2;
	add.s64 	%rd37, %rd9, %rd40;
	// begin inline asm
	ld.global.nc.f32 %f33, [%rd37];
	// end inline asm
	add.s32 	%r94, %r131, %r127;
	mad.lo.s32 	%r95, %r94, 36, %r128;
	shl.b32 	%r96, %r95, 2;
	add.s32 	%r98, %r65, %r96;
	st.shared.f32 	[%r98+1024], %f33;
	bra.uni 	$L__BB1_25;
$L__BB1_21:
	shl.b64 	%rd41, %rd6, 2;
	add.s64 	%rd7, %rd9, %rd41;
	and.b64  	%rd42, %rd7, 15;
	setp.ne.s64 	%p17, %rd42, 0;
	@%p17 bra 	$L__BB1_23;
	add.s64 	%rd48, %rd2, %rd41;
	ld.global.v4.f32 	{%f59, %f60, %f61, %f62}, [%rd48];
	bra.uni 	$L__BB1_24;
$L__BB1_23:
	// begin inline asm
	ld.global.nc.f32 %f59, [%rd7];
	// end inline asm
	add.s64 	%rd44, %rd7, 4;
	// begin inline asm
	ld.global.nc.f32 %f60, [%rd44];
	// end inline asm
	add.s64 	%rd45, %rd7, 8;
	// begin inline asm
	ld.global.nc.f32 %f61, [%rd45];
	// end inline asm
	add.s64 	%rd46, %rd7, 12;
	// begin inline asm
	ld.global.nc.f32 %f62, [%rd46];
	// end inline asm
$L__BB1_24:
	add.s32 	%r99, %r128, %r31;
	shl.b32 	%r100, %r99, 2;
	add.s32 	%r102, %r65, %r100;
	st.shared.f32 	[%r102+1024], %f59;
	st.shared.f32 	[%r102+1168], %f60;
	st.shared.f32 	[%r102+1312], %f61;
	st.shared.f32 	[%r102+1456], %f62;
$L__BB1_25:
	add.s32 	%r128, %r128, 32;
	setp.lt.s32 	%p18, %r128, %r8;
	@%p18 bra 	$L__BB1_11;
$L__BB1_26:
	add.s32 	%r127, %r127, 16;
	setp.lt.s32 	%p19, %r127, %r18;
	add.s32 	%r126, %r126, 1;
	@%p19 bra 	$L__BB1_9;
$L__BB1_27:
	bar.sync 	0;
	setp.lt.s32 	%p20, %r18, 1;
	@%p20 bra 	$L__BB1_35;
	add.s32 	%r104, %r15, -1;
	setp.lt.u32 	%p21, %r104, 3;
	mov.b32 	%r133, 0;
	@%p21 bra 	$L__BB1_31;
	and.b32  	%r133, %r15, -4;
	mov.b32 	%r132, 0;
$L__BB1_30:
	.pragma "nounroll";
	shl.b32 	%r106, %r132, 3;
	add.s32 	%r107, %r106, %r1;
	shl.b32 	%r108, %r107, 2;
	add.s32 	%r110, %r65, %r108;
	ld.shared.f32 	%f39, [%r110];
	mad.lo.s32 	%r111, %r132, 36, %r3;
	shl.b32 	%r112, %r111, 2;
	add.s32 	%r113, %r65, %r112;
	ld.shared.f32 	%f40, [%r113+1024];
	fma.rn.f32 	%f41, %f39, %f40, %f66;
	ld.shared.f32 	%f42, [%r110+32];
	ld.shared.f32 	%f43, [%r113+1168];
	fma.rn.f32 	%f44, %f42, %f43, %f41;
	ld.shared.f32 	%f45, [%r110+64];
	ld.shared.f32 	%f46, [%r113+1312];
	fma.rn.f32 	%f47, %f45, %f46, %f44;
	ld.shared.f32 	%f48, [%r110+96];
	ld.shared.f32 	%f49, [%r113+1456];
	fma.rn.f32 	%f66, %f48, %f49, %f47;
	add.s32 	%r132, %r132, 4;
	setp.ne.s32 	%p22, %r132, %r133;
	@%p22 bra 	$L__BB1_30;
$L__BB1_31:
	setp.eq.s32 	%p23, %r16, 0;
	@%p23 bra 	$L__BB1_35;
	shl.b32 	%r114, %r133, 3;
	add.s32 	%r115, %r114, %r1;
	shl.b32 	%r116, %r115, 2;
	add.s32 	%r47, %r65, %r116;
	ld.shared.f32 	%f50, [%r47];
	mad.lo.s32 	%r118, %r133, 36, %r3;
	shl.b32 	%r119, %r118, 2;
	add.s32 	%r120, %r65, %r119;
	add.s32 	%r48, %r120, 1024;
	ld.shared.f32 	%f51, [%r120+1024];
	fma.rn.f32 	%f66, %f50, %f51, %f66;
	setp.eq.s32 	%p24, %r16, 1;
	@%p24 bra 	$L__BB1_35;
	ld.shared.f32 	%f52, [%r47+32];
	ld.shared.f32 	%f53, [%r48+144];
	fma.rn.f32 	%f66, %f52, %f53, %f66;
	setp.eq.s32 	%p25, %r16, 2;
	@%p25 bra 	$L__BB1_35;
	ld.shared.f32 	%f54, [%r47+64];
	ld.shared.f32 	%f55, [%r48+288];
	fma.rn.f32 	%f66, %f54, %f55, %f66;
$L__BB1_35:
	bar.sync 	0;
$L__BB1_36:
	add.s32 	%r122, %r122, 1;
	sub.s32 	%r121, %r121, %r54;
	setp.ne.s32 	%p26, %r122, %r5;
	@%p26 bra 	$L__BB1_3;
$L__BB1_37:
	cvt.u64.u32 	%rd49, %r2;
	cvt.s64.s32 	%rd50, %r4;
	cvt.u64.u32 	%rd51, %r51;
	mad.lo.s64 	%rd52, %rd51, %rd50, %rd49;
	cvta.to.global.u64 	%rd53, %rd10;
	shl.b64 	%rd54, %rd52, 2;
	add.s64 	%rd55, %rd53, %rd54;
	ld.global.nc.f32 	%f56, [%rd55];
	add.f32 	%f57, %f66, %f56;
	cvta.to.global.u64 	%rd56, %rd11;
	add.s64 	%rd57, %rd56, %rd54;
	st.global.f32 	[%rd57], %f57;
$L__BB1_38:
	ret;

}


// ===== COMPILED SASS (sm_100) =====

	.target	sm_100

	.elftype	@"ET_EXEC"


//--------------------- .note.nv.tkinfo           --------------------------
	.section	.note.nv.tkinfo,"",@"SHT_NOTE"
	.sectionflags	@"SHF_NOTE_NV_TKINFO"
	.tkinfo
        /*0018*/ 	.word	0x00000002
        /*0030*/ 	.string	""
        /*0030*/ 	.string	"ptxas"
        /*0030*/ 	.string	"Cuda compilation tools, release 13.0, V13.0.88"
        /*0030*/ 	.string	"Build cuda_13.0.r13.0/compiler.36424714_0"
        /*0030*/ 	.string	"-arch sm_100 -m 64 "



//--------------------- .note.nv.cuinfo           --------------------------
	.section	.note.nv.cuinfo,"",@"SHT_NOTE"
	.sectionflags	@"SHF_NOTE_NV_CUINFO"
        /*0018*/ 	.short	0x0002
        /*001a*/ 	.short	0x0064
        /*001c*/ 	.short	0x0082
	.zero		2


//--------------------- .nv.info                  --------------------------
	.section	.nv.info,"",@"SHT_CUDA_INFO"
	.align	4


	//----- nvinfo : EIATTR_REGCOUNT
	.align		4
        /*0000*/ 	.byte	0x04, 0x2f
        /*0002*/ 	.short	(.L_1 - .L_0)
	.align		4
.L_0:
        /*0004*/ 	.word	index@(_Z9buildMaskPKfPhiii)
        /*0008*/ 	.word	0x0000000e


	//----- nvinfo : EIATTR_FRAME_SIZE
	.align		4
.L_1:
        /*000c*/ 	.byte	0x04, 0x11
        /*000e*/ 	.short	(.L_3 - .L_2)
	.align		4
.L_2:
        /*0010*/ 	.word	index@(_Z9buildMaskPKfPhiii)
        /*0014*/ 	.word	0x00000000


	//----- nvinfo : EIATTR_REGCOUNT
	.align		4
.L_3:
        /*0018*/ 	.byte	0x04, 0x2f
        /*001a*/ 	.short	(.L_5 - .L_4)
	.align		4
.L_4:
        /*001c*/ 	.word	index@(_Z8spmmTilePKfS0_S0_PfPKhiiii)
        /*0020*/ 	.word	0x00000028


	//----- nvinfo : EIATTR_FRAME_SIZE
	.align		4
.L_5:
        /*0024*/ 	.byte	0x04, 0x11
        /*0026*/ 	.short	(.L_7 - .L_6)
	.align		4
.L_6:
        /*0028*/ 	.word	index@(_Z8spmmTilePKfS0_S0_PfPKhiiii)
        /*002c*/ 	.word	0x00000000


	//----- nvinfo : EIATTR_MIN_STACK_SIZE
	.align		4
.L_7:
        /*0030*/ 	.byte	0x04, 0x12
        /*0032*/ 	.short	(.L_9 - .L_8)
	.align		4
.L_8:
        /*0034*/ 	.word	index@(_Z8spmmTilePKfS0_S0_PfPKhiiii)
        /*0038*/ 	.word	0x00000000


	//----- nvinfo : EIATTR_MIN_STACK_SIZE
	.align		4
.L_9:
        /*003c*/ 	.byte	0x04, 0x12
        /*003e*/ 	.short	(.L_11 - .L_10)
	.align		4
.L_10:
        /*0040*/ 	.word	index@(_Z9buildMaskPKfPhiii)
        /*0044*/ 	.word	0x00000000
.L_11:


//--------------------- .nv.compat                --------------------------
	.section	.nv.compat,"",@"SHT_CUDA_COMPAT_INFO"
	.align	4
        /*0000*/ 	.byte	0x02, 0x09, 0x00, 0x00, 0x02, 0x02, 0x01, 0x00, 0x02, 0x05, 0x05, 0x00, 0x03, 0x07, 0x01, 0x01
        /*0010*/ 	.byte	0x02, 0x03, 0x00, 0x00, 0x02, 0x06, 0x01, 0x00, 0x04, 0x0b, 0x08, 0x00, 0x09, 0x00, 0x00, 0x00
        /*0020*/ 	.byte	0x00, 0x00, 0x00, 0x00


//--------------------- .nv.info._Z8spmmTilePKfS0_S0_PfPKhiiii --------------------------
	.section	.nv.info._Z8spmmTilePKfS0_S0_PfPKhiiii,"",@"SHT_CUDA_INFO"
	.sectionflags	@""
	.align	4


	//----- nvinfo : EIATTR_CUDA_API_VERSION
	.align		4
        /*0000*/ 	.byte	0x04, 0x37
        /*0002*/ 	.short	(.L_13 - .L_12)
.L_12:
        /*0004*/ 	.word	0x00000082


	//----- nvinfo : EIATTR_KPARAM_INFO
	.align		4
.L_13:
        /*0008*/ 	.byte	0x04, 0x17
        /*000a*/ 	.short	(.L_15 - .L_14)
.L_14:
        /*000c*/ 	.word	0x00000000
        /*0010*/ 	.short	0x0008
        /*0012*/ 	.short	0x0034
        /*0014*/ 	.byte	0x00, 0xf0, 0x11, 0x00


	//----- nvinfo : EIATTR_KPARAM_INFO
	.align		4
.L_15:
        /*0018*/ 	.byte	0x04, 0x17
        /*001a*/ 	.short	(.L_17 - .L_16)
.L_16:
        /*001c*/ 	.word	0x00000000
        /*0020*/ 	.short	0x0007
        /*0022*/ 	.short	0x0030
        /*0024*/ 	.byte	0x00, 0xf0, 0x11, 0x00


	//----- nvinfo : EIATTR_KPARAM_INFO
	.align		4
.L_17:
        /*0028*/ 	.byte	0x04, 0x17
        /*002a*/ 	.short	(.L_19 - .L_18)
.L_18:
        /*002c*/ 	.word	0x00000000
        /*0030*/ 	.short	0x0006
        /*0032*/ 	.short	0x002c
        /*0034*/ 	.byte	0x00, 0xf0, 0x11, 0x00


	//----- nvinfo : EIATTR_KPARAM_INFO
	.align		4
.L_19:
        /*0038*/ 	.byte	0x04, 0x17
        /*003a*/ 	.short	(.L_21 - .L_20)
.L_20:
        /*003c*/ 	.word	0x00000000
        /*0040*/ 	.short	0x0005
        /*0042*/ 	.short	0x0028
        /*0044*/ 	.byte	0x00, 0xf0, 0x11, 0x00


	//----- nvinfo : EIATTR_KPARAM_INFO
	.align		4
.L_21:
        /*0048*/ 	.byte	0x04, 0x17
        /*004a*/ 	.short	(.L_23 - .L_22)
.L_22:
        /*004c*/ 	.word	0x00000000
        /*0050*/ 	.short	0x0004
        /*0052*/ 	.short	0x0020
        /*0054*/ 	.byte	0x00, 0xf5, 0x21, 0x00


	//----- nvinfo : EIATTR_KPARAM_INFO
	.align		4
.L_23:
        /*0058*/ 	.byte	0x04, 0x17
        /*005a*/ 	.short	(.L_25 - .L_24)
.L_24:
        /*005c*/ 	.word	0x00000000
        /*0060*/ 	.short	0x0003
        /*0062*/ 	.short	0x0018
        /*0064*/ 	.byte	0x00, 0xf5, 0x21, 0x00


	//----- nvinfo : EIATTR_KPARAM_INFO
	.align		4
.L_25:
        /*0068*/ 	.byte	0x04, 0x17
        /*006a*/ 	.short	(.L_27 - .L_26)
.L_26:
        /*006c*/ 	.word	0x00000000
        /*0070*/ 	.short	0x0002
        /*0072*/ 	.short	0x0010
        /*0074*/ 	.byte	0x00, 0xf5, 0x21, 0x00


	//----- nvinfo : EIATTR_KPARAM_INFO
	.align		4
.L_27:
        /*0078*/ 	.byte	0x04, 0x17
        /*007a*/ 	.short	(.L_29 - .L_28)
.L_28:
        /*007c*/ 	.word	0x00000000
        /*0080*/ 	.short	0x0001
        /*0082*/ 	.short	0x0008
        /*0084*/ 	.byte	0x00, 0xf5, 0x21, 0x00


	//----- nvinfo : EIATTR_KPARAM_INFO
	.align		4
.L_29:
        /*0088*/ 	.byte	0x04, 0x17
        /*008a*/ 	.short	(.L_31 - .L_30)
.L_30:
        /*008c*/ 	.word	0x00000000
        /*0090*/ 	.short	0x0000
        /*0092*/ 	.short	0x0000
        /*0094*/ 	.byte	0x00, 0xf5, 0x21, 0x00


	//----- nvinfo : EIATTR_SPARSE_MMA_MASK
	.align		4
.L_31:
        /*0098*/ 	.byte	0x03, 0x50
        /*009a*/ 	.short	0x0000


	//----- nvinfo : EIATTR_MAXREG_COUNT
	.align		4
        /*009c*/ 	.byte	0x03, 0x1b
        /*009e*/ 	.short	0x00ff


	//----- nvinfo : EIATTR_NUM_BARRIERS
	.align		4
        /*00a0*/ 	.byte	0x02, 0x4c
        /*00a2*/ 	.byte	0x01
	.zero		1


	//----- nvinfo : EIATTR_MERCURY_ISA_VERSION
	.align		4
        /*00a4*/ 	.byte	0x03, 0x5f
        /*00a6*/ 	.short	0x0101


	//----- nvinfo : EIATTR_VRC_CTA_INIT_COUNT
	.align		4
        /*00a8*/ 	.byte	0x02, 0x4a
	.zero		1
	.zero		1


	//----- nvinfo : EIATTR_EXIT_INSTR_OFFSETS
	.align		4
        /*00ac*/ 	.byte	0x04, 0x1c
        /*00ae*/ 	.short	(.L_33 - .L_32)


	//   ....[0]....
.L_32:
        /*00b0*/ 	.word	0x000000b0


	//   ....[1]....
        /*00b4*/ 	.word	0x000015d0


	//----- nvinfo : EIATTR_MAX_THREADS
	.align		4
.L_33:
        /*00b8*/ 	.byte	0x04, 0x05
        /*00ba*/ 	.short	(.L_35 - .L_34)
.L_34:
        /*00bc*/ 	.word	0x00000080
        /*00c0*/ 	.word	0x00000001
        /*00c4*/ 	.word	0x00000001


	//----- nvinfo : EIATTR_CRS_STACK_SIZE
	.align		4
.L_35:
        /*00c8*/ 	.byte	0x04, 0x1e
        /*00ca*/ 	.short	(.L_37 - .L_36)
.L_36:
        /*00cc*/ 	.word	0x00000000


	//----- nvinfo : EIATTR_CBANK_PARAM_SIZE
	.align		4
.L_37:
        /*00d0*/ 	.byte	0x03, 0x19
        /*00d2*/ 	.short	0x0038


	//----- nvinfo : EIATTR_PARAM_CBANK
	.align		4
        /*00d4*/ 	.byte	0x04, 0x0a
        /*00d6*/ 	.short	(.L_39 - .L_38)
	.align		4
.L_38:
        /*00d8*/ 	.word	index@(.nv.constant0._Z8spmmTilePKfS0_S0_PfPKhiiii)
        /*00dc*/ 	.short	0x0380
        /*00de*/ 	.short	0x0038


	//----- nvinfo : EIATTR_SW_WAR
	.align		4
.L_39:
        /*00e0*/ 	.byte	0x04, 0x36
        /*00e2*/ 	.short	(.L_41 - .L_40)
.L_40:
        /*00e4*/ 	.word	0x00000008
.L_41:


//--------------------- .nv.info._Z9buildMaskPKfPhiii --------------------------
	.section	.nv.info._Z9buildMaskPKfPhiii,"",@"SHT_CUDA_INFO"
	.sectionflags	@""
	.align	4


	//----- nvinfo : EIATTR_CUDA_API_VERSION
	.align		4
        /*0000*/ 	.byte	0x04, 0x37
        /*0002*/ 	.short	(.L_43 - .L_42)
.L_42:
        /*0004*/ 	.word	0x00000082


	//----- nvinfo : EIATTR_KPARAM_INFO
	.align		4
.L_43:
        /*0008*/ 	.byte	0x04, 0x17
        /*000a*/ 	.short	(.L_45 - .L_44)
.L_44:
        /*000c*/ 	.word	0x00000000
        /*0010*/ 	.short	0x0004
        /*0012*/ 	.short	0x0018
        /*0014*/ 	.byte	0x00, 0xf0, 0x11, 0x00


	//----- nvinfo : EIATTR_KPARAM_INFO
	.align		4
.L_45:
        /*0018*/ 	.byte	0x04, 0x17
        /*001a*/ 	.short	(.L_47 - .L_46)
.L_46:
        /*001c*/ 	.word	0x00000000
        /*0020*/ 	.short	0x0003
        /*0022*/ 	.short	0x0014
        /*0024*/ 	.byte	0x00, 0xf0, 0x11, 0x00


	//----- nvinfo : EIATTR_KPARAM_INFO
	.align		4
.L_47:
        /*0028*/ 	.byte	0x04, 0x17
        /*002a*/ 	.short	(.L_49 - .L_48)
.L_48:
        /*002c*/ 	.word	0x00000000
        /*0030*/ 	.short	0x0002
        /*0032*/ 	.short	0x0010
        /*0034*/ 	.byte	0x00, 0xf0, 0x11, 0x00


	//----- nvinfo : EIATTR_KPARAM_INFO
	.align		4
.L_49:
        /*0038*/ 	.byte	0x04, 0x17
        /*003a*/ 	.short	(.L_51 - .L_50)
.L_50:
        /*003c*/ 	.word	0x00000000
        /*0040*/ 	.short	0x0001
        /*0042*/ 	.short	0x0008
        /*0044*/ 	.byte	0x00, 0xf5, 0x21, 0x00


	//----- nvinfo : EIATTR_KPARAM_INFO
	.align		4
.L_51:
        /*0048*/ 	.byte	0x04, 0x17
        /*004a*/ 	.short	(.L_53 - .L_52)
.L_52:
        /*004c*/ 	.word	0x00000000
        /*0050*/ 	.short	0x0000
        /*0052*/ 	.short	0x0000
        /*0054*/ 	.byte	0x00, 0xf5, 0x21, 0x00


	//----- nvinfo : EIATTR_SPARSE_MMA_MASK
	.align		4
.L_53:
        /*0058*/ 	.byte	0x03, 0x50
        /*005a*/ 	.short	0x0000


	//----- nvinfo : EIATTR_MAXREG_COUNT
	.align		4
        /*005c*/ 	.byte	0x03, 0x1b
        /*005e*/ 	.short	0x00ff


	//----- nvinfo : EIATTR_NUM_BARRIERS
	.align		4
        /*0060*/ 	.byte	0x02, 0x4c
        /*0062*/ 	.byte	0x01
	.zero		1


	//----- nvinfo : EIATTR_MERCURY_ISA_VERSION
	.align		4
        /*0064*/ 	.byte	0x03, 0x5f
        /*0066*/ 	.short	0x0101


	//----- nvinfo : EIATTR_VRC_CTA_INIT_COUNT
	.align		4
        /*0068*/ 	.byte	0x02, 0x4a
	.zero		1
	.zero		1


	//----- nvinfo : EIATTR_EXIT_INSTR_OFFSETS
	.align		4
        /*006c*/ 	.byte	0x04, 0x1c
        /*006e*/ 	.short	(.L_55 - .L_54)


	//   ....[0]....
.L_54:
        /*0070*/ 	.word	0x00000330


	//   ....[1]....
        /*0074*/ 	.word	0x000003d0


	//----- nvinfo : EIATTR_CRS_STACK_SIZE
	.align		4
.L_55:
        /*0078*/ 	.byte	0x04, 0x1e
        /*007a*/ 	.short	(.L_57 - .L_56)
.L_56:
        /*007c*/ 	.word	0x00000000


	//----- nvinfo : EIATTR_CBANK_PARAM_SIZE
	.align		4
.L_57:
        /*0080*/ 	.byte	0x03, 0x19
        /*0082*/ 	.short	0x001c


	//----- nvinfo : EIATTR_PARAM_CBANK
	.align		4
        /*0084*/ 	.byte	0x04, 0x0a
        /*0086*/ 	.short	(.L_59 - .L_58)
	.align		4
.L_58:
        /*0088*/ 	.word	index@(.nv.constant0._Z9buildMaskPKfPhiii)
        /*008c*/ 	.short	0x0380
        /*008e*/ 	.short	0x001c


	//----- nvinfo : EIATTR_SW_WAR
	.align		4
.L_59:
        /*0090*/ 	.byte	0x04, 0x36
        /*0092*/ 	.short	(.L_61 - .L_60)
.L_60:
        /*0094*/ 	.word	0x00000008
.L_61:


//--------------------- .nv.callgraph             --------------------------
	.section	.nv.callgraph,"",@"SHT_CUDA_CALLGRAPH"
	.align	4
	.sectionentsize	8
	.align		4
        /*0000*/ 	.word	0x00000000
	.align		4
        /*0004*/ 	.word	0xffffffff
	.align		4
        /*0008*/ 	.word	0x00000000
	.align		4
        /*000c*/ 	.word	0xfffffffe
	.align		4
        /*0010*/ 	.word	0x00000000
	.align		4
        /*0014*/ 	.word	0xfffffffd
	.align		4
        /*0018*/ 	.word	0x00000000
	.align		4
        /*001c*/ 	.word	0xfffffffc


//--------------------- .text._Z8spmmTilePKfS0_S0_PfPKhiiii --------------------------
	.section	.text._Z8spmmTilePKfS0_S0_PfPKhiiii,"ax",@progbits
	.align	128
        .global         _Z8spmmTilePKfS0_S0_PfPKhiiii
        .type           _Z8spmmTilePKfS0_S0_PfPKhiiii,@function
        .size           _Z8spmmTilePKfS0_S0_PfPKhiiii,(.L_x_35 - _Z8spmmTilePKfS0_S0_PfPKhiiii)
        .other          _Z8spmmTilePKfS0_S0_PfPKhiiii,@"STO_CUDA_ENTRY STV_DEFAULT"
_Z8spmmTilePKfS0_S0_PfPKhiiii:
.text._Z8spmmTilePKfS0_S0_PfPKhiiii:
[----:B------:R-:W-:Y:S01]  /*0000*/  LDC R1, c[0x0][0x37c] ;  /* 0x0000df00ff017b82 */ /* 0x000fe20000000800 */
[----:B------:R-:W0:Y:S07]  /*0010*/  S2R R29, SR_CTAID.X ;  /* 0x00000000001d7919 */ /* 0x000e2e0000002500 */
[----:B------:R-:W1:Y:S01]  /*0020*/  LDC R0, c[0x0][0x3b0] ;  /* 0x0000ec00ff007b82 */ /* 0x000e620000000800 */
[----:B------:R-:W2:Y:S01]  /*0030*/  LDCU UR4, c[0x0][0x3a8] ;  /* 0x00007500ff0477ac */ /* 0x000ea20008000800 */
[----:B------:R-:W0:Y:S01]  /*0040*/  S2R R30, SR_TID.X ;  /* 0x00000000001e7919 */ /* 0x000e220000002100 */
[----:B------:R-:W3:Y:S01]  /*0050*/  S2R R18, SR_CTAID.Y ;  /* 0x0000000000127919 */ /* 0x000ee20000002600 */
[----:B------:R-:W3:Y:S01]  /*0060*/  S2R R19, SR_TID.Y ;  /* 0x0000000000137919 */ /* 0x000ee20000002200 */
[----:B0-----:R-:W-:-:S05]  /*0070*/  IMAD R29, R29, 0x20, R30 ;  /* 0x000000201d1d7824 */ /* 0x001fca00078e021e */
[----:B-1----:R-:W-:Y:S01]  /*0080*/  ISETP.GE.AND P0, PT, R29, R0, PT ;  /* 0x000000001d00720c */ /* 0x002fe20003f06270 */
[----:B---3--:R-:W-:-:S05]  /*0090*/  IMAD R18, R18, 0x4, R19 ;  /* 0x0000000412127824 */ /* 0x008fca00078e0213 */
[----:B--2---:R-:W-:-:S13]  /*00a0*/  ISETP.GE.OR P0, PT, R18, UR4, P0 ;  /* 0x0000000412007c0c */ /* 0x004fda0008706670 */
[----:B------:R-:W-:Y:S05]  /*00b0*/  @P0 EXIT ;  /* 0x000000000000094d */ /* 0x000fea0003800000 */
[----:B------:R-:W0:Y:S01]  /*00c0*/  LDC R3, c[0x0][0x3b4] ;  /* 0x0000ed00ff037b82 */ /* 0x000e220000000800 */
[----:B------:R-:W-:Y:S01]  /*00d0*/  IABS R11, R29 ;  /* 0x0000001d000b7213 */ /* 0x000fe20000000000 */
[----:B------:R-:W1:Y:S01]  /*00e0*/  LDCU.64 UR6, c[0x0][0x358] ;  /* 0x00006b00ff0677ac */ /* 0x000e620008000a00 */
[----:B------:R-:W-:-:S05]  /*00f0*/  IMAD.MOV.U32 R27, RZ, RZ, RZ ;  /* 0x000000ffff1b7224 */ /* 0x000fca00078e00ff */
[----:B------:R-:W2:Y:S01]  /*0100*/  LDC R6, c[0x0][0x3ac] ;  /* 0x0000eb00ff067b82 */ /* 0x000ea20000000800 */
[----:B0-----:R-:W-:-:S04]  /*0110*/  IABS R2, R3 ;  /* 0x0000000300027213 */ /* 0x001fc80000000000 */
[----:B------:R-:W0:Y:S01]  /*0120*/  I2F.RP R7, R2 ;  /* 0x0000000200077306 */ /* 0x000e220000209400 */
[----:B--2---:R-:W-:-:S04]  /*0130*/  IADD3 R6, PT, PT, R6, -0x1, R3 ;  /* 0xffffffff06067810 */ /* 0x004fc80007ffe003 */
[----:B------:R-:W-:Y:S02]  /*0140*/  IABS R8, R6 ;  /* 0x0000000600087213 */ /* 0x000fe40000000000 */
[----:B------:R-:W-:-:S04]  /*0150*/  LOP3.LUT R6, R6, R3, RZ, 0x3c, !PT ;  /* 0x0000000306067212 */ /* 0x000fc800078e3cff */
[----:B------:R-:W-:Y:S01]  /*0160*/  ISETP.GE.AND P3, PT, R6, RZ, PT ;  /* 0x000000ff0600720c */ /* 0x000fe20003f66270 */
[----:B0-----:R-:W0:Y:S01]  /*0170*/  MUFU.RCP R7, R7 ;  /* 0x0000000700077308 */ /* 0x001e220000001000 */
[----:B------:R-:W-:Y:S01]  /*0180*/  LOP3.LUT R6, R29, R3, RZ, 0x3c, !PT ;  /* 0x000000031d067212 */ /* 0x000fe200078e3cff */
[----:B0-----:R-:W-:-:S06]  /*0190*/  VIADD R4, R7, 0xffffffe ;  /* 0x0ffffffe07047836 */ /* 0x001fcc0000000000 */
[----:B------:R0:W2:Y:S02]  /*01a0*/  F2I.FTZ.U32.TRUNC.NTZ R5, R4 ;  /* 0x0000000400057305 */ /* 0x0000a4000021f000 */
[----:B0-----:R-:W-:Y:S02]  /*01b0*/  IMAD.MOV.U32 R4, RZ, RZ, RZ ;  /* 0x000000ffff047224 */ /* 0x001fe400078e00ff */
[----:B--2---:R-:W-:-:S04]  /*01c0*/  IMAD.MOV R9, RZ, RZ, -R5 ;  /* 0x000000ffff097224 */ /* 0x004fc800078e0a05 */
[----:B------:R-:W-:-:S04]  /*01d0*/  IMAD R9, R9, R2, RZ ;  /* 0x0000000209097224 */ /* 0x000fc800078e02ff */
[----:B------:R-:W-:Y:S01]  /*01e0*/  IMAD.HI.U32 R5, R5, R9, R4 ;  /* 0x0000000905057227 */ /* 0x000fe200078e0004 */
[----:B------:R-:W-:-:S05]  /*01f0*/  MOV R9, R8 ;  /* 0x0000000800097202 */ /* 0x000fca0000000f00 */
[----:B------:R-:W-:-:S04]  /*0200*/  IMAD.HI.U32 R7, R5, R9, RZ ;  /* 0x0000000905077227 */ /* 0x000fc800078e00ff */
[----:B------:R-:W-:Y:S02]  /*0210*/  IMAD.MOV R4, RZ, RZ, -R7 ;  /* 0x000000ffff047224 */ /* 0x000fe400078e0a07 */
[----:B------:R-:W-:-:S04]  /*0220*/  IMAD.HI.U32 R8, R5, R11, RZ ;  /* 0x0000000b05087227 */ /* 0x000fc800078e00ff */
[----:B------:R-:W-:Y:S02]  /*0230*/  IMAD R9, R2, R4, R9 ;  /* 0x0000000402097224 */ /* 0x000fe400078e0209 */
[----:B------:R-:W-:-:S03]  /*0240*/  IMAD.MOV R4, RZ, RZ, -R8 ;  /* 0x000000ffff047224 */ /* 0x000fc600078e0a08 */
[C---:B------:R-:W-:Y:S01]  /*0250*/  ISETP.GT.U32.AND P1, PT, R2.reuse, R9, PT ;  /* 0x000000090200720c */ /* 0x040fe20003f24070 */
[----:B------:R-:W-:Y:S01]  /*0260*/  IMAD R11, R2, R4, R11 ;  /* 0x00000004020b7224 */ /* 0x000fe200078e020b */
[----:B------:R-:W-:-:S04]  /*0270*/  LOP3.LUT R4, RZ, R3, RZ, 0x33, !PT ;  /* 0x00000003ff047212 */ /* 0x000fc800078e33ff */
[----:B------:R-:W-:-:S07]  /*0280*/  ISETP.GT.U32.AND P2, PT, R2, R11, PT ;  /* 0x0000000b0200720c */ /* 0x000fce0003f44070 */
[----:B------:R-:W-:Y:S02]  /*0290*/  @!P1 IMAD.IADD R9, R9, 0x1, -R2 ;  /* 0x0000000109099824 */ /* 0x000fe400078e0a02 */
[----:B------:R-:W-:-:S03]  /*02a0*/  @!P1 VIADD R7, R7, 0x1 ;  /* 0x0000000107079836 */ /* 0x000fc60000000000 */
[----:B------:R-:W-:Y:S01]  /*02b0*/  ISETP.GE.U32.AND P0, PT, R9, R2, PT ;  /* 0x000000020900720c */ /* 0x000fe20003f06070 */
[----:B------:R-:W-:Y:S02]  /*02c0*/  @!P2 IMAD.IADD R11, R11, 0x1, -R2 ;  /* 0x000000010b0ba824 */ /* 0x000fe400078e0a02 */
[----:B------:R-:W-:-:S03]  /*02d0*/  @!P2 VIADD R8, R8, 0x1 ;  /* 0x000000010808a836 */ /* 0x000fc60000000000 */
[----:B------:R-:W-:-:S07]  /*02e0*/  ISETP.GE.U32.AND P1, PT, R11, R2, PT ;  /* 0x000000020b00720c */ /* 0x000fce0003f26070 */
[----:B------:R-:W-:Y:S02]  /*02f0*/  @P0 IADD3 R7, PT, PT, R7, 0x1, RZ ;  /* 0x0000000107070810 */ /* 0x000fe40007ffe0ff */
[----:B------:R-:W-:-:S03]  /*0300*/  ISETP.NE.AND P0, PT, R3, RZ, PT ;  /* 0x000000ff0300720c */ /* 0x000fc60003f05270 */
[----:B------:R-:W-:Y:S01]  /*0310*/  @!P3 IMAD.MOV R7, RZ, RZ, -R7 ;  /* 0x000000ffff07b224 */ /* 0x000fe200078e0a07 */
[----:B------:R-:W-:Y:S01]  /*0320*/  ISETP.GE.AND P3, PT, R6, RZ, PT ;  /* 0x000000ff0600720c */ /* 0x000fe20003f66270 */
[----:B------:R-:W-:-:S03]  /*0330*/  @P1 VIADD R8, R8, 0x1 ;  /* 0x0000000108081836 */ /* 0x000fc60000000000 */
[----:B------:R-:W-:-:S04]  /*0340*/  SEL R28, R4, R7, !P0 ;  /* 0x00000007041c7207 */ /* 0x000fc80004000000 */
[----:B------:R-:W-:-:S05]  /*0350*/  ISETP.GE.AND P1, PT, R28, 0x1, PT ;  /* 0x000000011c00780c */ /* 0x000fca0003f26270 */
[----:B------:R-:W-:-:S08]  /*0360*/  @!P3 IMAD.MOV R8, RZ, RZ, -R8 ;  /* 0x000000ffff08b224 */ /* 0x000fd000078e0a08 */
[----:B-1----:R-:W-:Y:S05]  /*0370*/  @!P1 BRA `(.L_x_0) ;  /* 0x0000001000589947 */ /* 0x002fea0003800000 */
[----:B------:R-:W-:Y:S01]  /*0380*/  IADD3 R6, PT, PT, R0, -0x1, R3 ;  /* 0xffffffff00067810 */ /* 0x000fe20007ffe003 */
[----:B------:R-:W0:Y:S01]  /*0390*/  S2UR UR5, SR_CgaCtaId ;  /* 0x00000000000579c3 */ /* 0x000e220000008800 */
[----:B------:R-:W1:Y:S01]  /*03a0*/  LDCU UR8, c[0x0][0x3ac] ;  /* 0x00007580ff0877ac */ /* 0x000e620008000800 */
[----:B------:R-:W-:Y:S01]  /*03b0*/  SEL R26, R4, R8, !P0 ;  /* 0x00000008041a7207 */ /* 0x000fe20004000000 */
[----:B------:R-:W-:Y:S01]  /*03c0*/  BSSY B0, `(.L_x_0) ;  /* 0x0000111000007945 */ /* 0x000fe20003800000 */
[----:B------:R-:W-:Y:S01]  /*03d0*/  IABS R7, R6 ;  /* 0x0000000600077213 */ /* 0x000fe20000000000 */
[----:B------:R-:W-:Y:S01]  /*03e0*/  UMOV UR4, 0x400 ;  /* 0x0000040000047882 */ /* 0x000fe20000000000 */
[----:B------:R-:W-:Y:S01]  /*03f0*/  LOP3.LUT R6, R6, R3, RZ, 0x3c, !PT ;  /* 0x0000000306067212 */ /* 0x000fe200078e3cff */
[----:B------:R-:W-:Y:S01]  /*0400*/  IMAD.MOV R24, RZ, RZ, -R26 ;  /* 0x000000ffff187224 */ /* 0x000fe200078e0a1a */
[----:B------:R-:W-:Y:S01]  /*0410*/  SHF.L.U32 R25, R19, 0x2, RZ ;  /* 0x0000000213197819 */ /* 0x000fe200000006ff */
[----:B------:R-:W-:Y:S01]  /*0420*/  IMAD.HI.U32 R5, R5, R7, RZ ;  /* 0x0000000705057227 */ /* 0x000fe200078e00ff */
[----:B------:R-:W-:-:S03]  /*0430*/  ISETP.GE.AND P3, PT, R6, RZ, PT ;  /* 0x000000ff0600720c */ /* 0x000fc60003f66270 */
[----:B------:R-:W-:Y:S01]  /*0440*/  IMAD R24, R3, R24, R0 ;  /* 0x0000001803187224 */ /* 0x000fe200078e0200 */
[----:B------:R-:W-:Y:S01]  /*0450*/  IADD3 R9, PT, PT, -R5, RZ, RZ ;  /* 0x000000ff05097210 */ /* 0x000fe20007ffe1ff */
[----:B------:R-:W-:Y:S02]  /*0460*/  IMAD R14, R30, 0x20, R25 ;  /* 0x000000201e0e7824 */ /* 0x000fe400078e0219 */
[----:B------:R-:W-:Y:S01]  /*0470*/  IMAD.MOV.U32 R27, RZ, RZ, RZ ;  /* 0x000000ffff1b7224 */ /* 0x000fe200078e00ff */
[----:B------:R-:W-:Y:S01]  /*0480*/  VIMNMX R24, PT, PT, R24, R3, PT ;  /* 0x0000000318187248 */ /* 0x000fe20003fe0100 */
[C---:B------:R-:W-:Y:S02]  /*0490*/  IMAD R7, R2.reuse, R9, R7 ;  /* 0x0000000902077224 */ /* 0x040fe400078e0207 */
[----:B------:R-:W-:Y:S02]  /*04a0*/  IMAD.MOV.U32 R16, RZ, RZ, RZ ;  /* 0x000000ffff107224 */ /* 0x000fe400078e00ff */
[----:B-1----:R-:W-:Y:S01]  /*04b0*/  IMAD.U32 R15, RZ, RZ, UR8 ;  /* 0x00000008ff0f7e24 */ /* 0x002fe2000f8e00ff */
[----:B------:R-:W-:Y:S01]  /*04c0*/  ISETP.GT.U32.AND P2, PT, R2, R7, PT ;  /* 0x000000070200720c */ /* 0x000fe20003f44070 */
[----:B0-----:R-:W-:-:S06]  /*04d0*/  ULEA UR4, UR5, UR4, 0x18 ;  /* 0x0000000405047291 */ /* 0x001fcc000f8ec0ff */
[----:B------:R-:W-:-:S06]  /*04e0*/  VIADD R14, R14, UR4 ;  /* 0x000000040e0e7c36 */ /* 0x000fcc0008000000 */
[----:B------:R-:W-:Y:S02]  /*04f0*/  @!P2 IMAD.IADD R7, R7, 0x1, -R2 ;  /* 0x000000010707a824 */ /* 0x000fe400078e0a02 */
[----:B------:R-:W-:-:S03]  /*0500*/  @!P2 VIADD R5, R5, 0x1 ;  /* 0x000000010505a836 */ /* 0x000fc60000000000 */
[----:B------:R-:W-:-:S13]  /*0510*/  ISETP.GE.U32.AND P1, PT, R7, R2, PT ;  /* 0x000000020700720c */ /* 0x000fda0003f26070 */
[----:B------:R-:W-:-:S04]  /*0520*/  @P1 VIADD R5, R5, 0x1 ;  /* 0x0000000105051836 */ /* 0x000fc80000000000 */
[----:B------:R-:W-:-:S05]  /*0530*/  @!P3 IMAD.MOV R5, RZ, RZ, -R5 ;  /* 0x000000ffff05b224 */ /* 0x000fca00078e0a05 */
[----:B------:R-:W-:-:S07]  /*0540*/  SEL R17, R4, R5, !P0 ;  /* 0x0000000504117207 */ /* 0x000fce0004000000 */
.L_x_26:
[----:B0-----:R-:W0:Y:S01]  /*0550*/  LDCU.64 UR8, c[0x0][0x3a0] ;  /* 0x00007400ff0877ac */ /* 0x001e220008000a00 */
[----:B------:R-:W-:-:S05]  /*0560*/  IMAD R0, R17, R16, R26 ;  /* 0x0000001011007224 */ /* 0x000fca00078e021a */
[----:B0-----:R-:W-:-:S04]  /*0570*/  IADD3 R2, P0, PT, R0, UR8, RZ ;  /* 0x0000000800027c10 */ /* 0x001fc8000ff1e0ff */
[----:B------:R-:W-:-:S05]  /*0580*/  LEA.HI.X.SX32 R3, R0, UR9, 0x1, P0 ;  /* 0x0000000900037c11 */ /* 0x000fca00080f0eff */
[----:B--2---:R-:W2:Y:S02]  /*0590*/  LDG.E.U8.CONSTANT R2, desc[UR6][R2.64] ;  /* 0x0000000602027981 */ /* 0x004ea4000c1e9100 */
[----:B--2---:R-:W-:-:S13]  /*05a0*/  ISETP.NE.AND P0, PT, R2, RZ, PT ;  /* 0x000000ff0200720c */ /* 0x004fda0003f05270 */
[----:B-1----:R-:W-:Y:S05]  /*05b0*/  @!P0 BRA `(.L_x_1) ;  /* 0x0000000c00b08947 */ /* 0x002fea0003800000 */
[----:B------:R-:W0:Y:S01]  /*05c0*/  LDC R0, c[0x0][0x3b4] ;  /* 0x0000ed00ff007b82 */ /* 0x000e220000000800 */
[----:B------:R-:W0:Y:S01]  /*05d0*/  LDCU UR5, c[0x0][0x3ac] ;  /* 0x00007580ff0577ac */ /* 0x000e220008000800 */
[----:B------:R-:W-:Y:S01]  /*05e0*/  IADD3 R13, PT, PT, -R16, RZ, RZ ;  /* 0x000000ff100d7210 */ /* 0x000fe20007ffe1ff */
[----:B------:R-:W-:Y:S04]  /*05f0*/  BSSY.RECONVERGENT B1, `(.L_x_2) ;  /* 0x000003c000017945 */ /* 0x000fe80003800200 */
[----:B0-----:R-:W-:Y:S01]  /*0600*/  IMAD R13, R0, R13, UR5 ;  /* 0x00000005000d7e24 */ /* 0x001fe2000f8e020d */
[----:B------:R-:W-:-:S04]  /*0610*/  VIMNMX R12, PT, PT, R15, R0, PT ;  /* 0x000000000f0c7248 */ /* 0x000fc80003fe0100 */
[----:B------:R-:W-:Y:S02]  /*0620*/  VIMNMX R13, PT, PT, R13, R0, PT ;  /* 0x000000000d0d7248 */ /* 0x000fe40003fe0100 */
[----:B------:R-:W-:Y:S02]  /*0630*/  LOP3.LUT R7, R12, 0x3, RZ, 0xc0, !PT ;  /* 0x000000030c077812 */ /* 0x000fe400078ec0ff */
[----:B------:R-:W-:-:S13]  /*0640*/  ISETP.GE.AND P0, PT, R30, R13, PT ;  /* 0x0000000d1e00720c */ /* 0x000fda0003f06270 */
[----:B------:R-:W-:Y:S05]  /*0650*/  @P0 BRA `(.L_x_3) ;  /* 0x0000000000d40947 */ /* 0x000fea0003800000 */
[----:B------:R-:W0:Y:S01]  /*0660*/  LDC R23, c[0x0][0x3a8] ;  /* 0x0000ea00ff177b82 */ /* 0x000e220000000800 */
[--C-:B------:R-:W-:Y:S01]  /*0670*/  IMAD.IADD R2, R13, 0x1, -R30.reuse ;  /* 0x000000010d027824 */ /* 0x100fe200078e0a1e */
[----:B------:R-:W-:Y:S01]  /*0680*/  BSSY.RECONVERGENT B2, `(.L_x_4) ;  /* 0x000001f000027945 */ /* 0x000fe20003800200 */
[----:B------:R-:W-:Y:S01]  /*0690*/  IMAD R33, R16, R0, R30 ;  /* 0x0000000010217224 */ /* 0x000fe200078e021e */
[----:B------:R-:W-:Y:S01]  /*06a0*/  PLOP3.LUT P0, PT, PT, PT, PT, 0x80, 0x8 ;  /* 0x000000000008781c */ /* 0x000fe20003f0f070 */
[----:B------:R-:W-:Y:S01]  /*06b0*/  IMAD.MOV.U32 R0, RZ, RZ, R14 ;  /* 0x000000ffff007224 */ /* 0x000fe200078e000e */
[----:B------:R-:W-:Y:S01]  /*06c0*/  ISETP.GT.AND P1, PT, R2, 0x60, PT ;  /* 0x000000600200780c */ /* 0x000fe20003f24270 */
[----:B------:R-:W-:Y:S02]  /*06d0*/  IMAD.MOV.U32 R6, RZ, RZ, R30 ;  /* 0x000000ffff067224 */ /* 0x000fe400078e001e */
[----:B0-----:R-:W-:-:S10]  /*06e0*/  IMAD R33, R33, R23, R18 ;  /* 0x0000001721217224 */ /* 0x001fd400078e0212 */
[----:B------:R-:W-:Y:S05]  /*06f0*/  @!P1 BRA `(.L_x_5) ;  /* 0x00000000005c9947 */ /* 0x000fea0003800000 */
[----:B------:R-:W0:Y:S01]  /*0700*/  LDC.64 R2, c[0x0][0x380] ;  /* 0x0000e000ff027b82 */ /* 0x000e220000000a00 */
[----:B------:R-:W-:Y:S01]  /*0710*/  PLOP3.LUT P0, PT, PT, PT, PT, 0x8, 0x80 ;  /* 0x000000000080781c */ /* 0x000fe20003f0e170 */
[----:B------:R-:W-:-:S12]  /*0720*/  VIADD R31, R13, 0xffffffa0 ;  /* 0xffffffa00d1f7836 */ /* 0x000fd80000000000 */
.L_x_6:
[----:B------:R-:W-:Y:S02]  /*0730*/  IMAD R10, R23, 0x20, R33 ;  /* 0x00000020170a7824 */ /* 0x000fe400078e0221 */
[----:B0-----:R-:W-:-:S03]  /*0740*/  IMAD.WIDE R20, R33, 0x4, R2 ;  /* 0x0000000421147825 */ /* 0x001fc600078e0202 */
[C---:B------:R-:W-:Y:S01]  /*0750*/  LEA R8, R23.reuse, R10, 0x5 ;  /* 0x0000000a17087211 */ /* 0x040fe200078e28ff */
[----:B------:R-:W-:Y:S02]  /*0760*/  IMAD.WIDE R10, R10, 0x4, R2 ;  /* 0x000000040a0a7825 */ /* 0x000fe400078e0202 */
[----:B------:R-:W2:Y:S02]  /*0770*/  LDG.E.CONSTANT R21, desc[UR6][R20.64] ;  /* 0x0000000614157981 */ /* 0x000ea4000c1e9900 */
[----:B------:R-:W-:Y:S02]  /*0780*/  IMAD R22, R23, 0x20, R8 ;  /* 0x0000002017167824 */ /* 0x000fe400078e0208 */
[--C-:B------:R-:W-:Y:S01]  /*0790*/  IMAD.WIDE R8, R8, 0x4, R2.reuse ;  /* 0x0000000408087825 */ /* 0x100fe200078e0202 */
[----:B------:R-:W3:Y:S03]  /*07a0*/  LDG.E.CONSTANT R11, desc[UR6][R10.64] ;  /* 0x000000060a0b7981 */ /* 0x000ee6000c1e9900 */
[----:B------:R-:W-:-:S02]  /*07b0*/  IMAD.WIDE R4, R22, 0x4, R2 ;  /* 0x0000000416047825 */ /* 0x000fc400078e0202 */
[----:B------:R-:W4:Y:S04]  /*07c0*/  LDG.E.CONSTANT R9, desc[UR6][R8.64] ;  /* 0x0000000608097981 */ /* 0x000f28000c1e9900 */
[----:B------:R-:W5:Y:S01]  /*07d0*/  LDG.E.CONSTANT R5, desc[UR6][R4.64] ;  /* 0x0000000604057981 */ /* 0x000f62000c1e9900 */
[----:B------:R-:W-:-:S05]  /*07e0*/  VIADD R6, R6, 0x80 ;  /* 0x0000008006067836 */ /* 0x000fca0000000000 */
[----:B------:R-:W-:Y:S01]  /*07f0*/  ISETP.GE.AND P1, PT, R6, R31, PT ;  /* 0x0000001f0600720c */ /* 0x000fe20003f26270 */
[----:B------:R-:W-:Y:S01]  /*0800*/  IMAD R33, R23, 0x20, R22 ;  /* 0x0000002017217824 */ /* 0x000fe200078e0216 */
[----:B--2---:R-:W-:Y:S04]  /*0810*/  STS [R0], R21 ;  /* 0x0000001500007388 */ /* 0x004fe80000000800 */
[----:B---3--:R-:W-:Y:S04]  /*0820*/  STS [R0+0x400], R11 ;  /* 0x0004000b00007388 */ /* 0x008fe80000000800 */
[----:B----4-:R-:W-:Y:S04]  /*0830*/  STS [R0+0x800], R9 ;  /* 0x0008000900007388 */ /* 0x010fe80000000800 */
[----:B-----5:R0:W-:Y:S02]  /*0840*/  STS [R0+0xc00], R5 ;  /* 0x000c000500007388 */ /* 0x0201e40000000800 */
[----:B0-----:R-:W-:Y:S01]  /*0850*/  VIADD R0, R0, 0x1000 ;  /* 0x0000100000007836 */ /* 0x001fe20000000000 */
[----:B------:R-:W-:Y:S06]  /*0860*/  @!P1 BRA `(.L_x_6) ;  /* 0xfffffffc00b09947 */ /* 0x000fec000383ffff */
.L_x_5:
[----:B------:R-:W-:Y:S05]  /*0870*/  BSYNC.RECONVERGENT B2 ;  /* 0x0000000000027941 */ /* 0x000fea0003800200 */
.L_x_4:
[----:B------:R-:W-:-:S05]  /*0880*/  IMAD.IADD R2, R13, 0x1, -R6 ;  /* 0x000000010d027824 */ /* 0x000fca00078e0a06 */
[----:B------:R-:W-:-:S13]  /*0890*/  ISETP.GT.AND P1, PT, R2, 0x20, PT ;  /* 0x000000200200780c */ /* 0x000fda0003f24270 */
[----:B------:R-:W-:Y:S01]  /*08a0*/  @P1 PLOP3.LUT P0, PT, PT, PT, PT, 0x8, 0x80 ;  /* 0x000000000080181c */ /* 0x000fe20003f0e170 */
[----:B------:R-:W0:Y:S01]  /*08b0*/  @P1 LDC.64 R4, c[0x0][0x380] ;  /* 0x0000e000ff041b82 */ /* 0x000e220000000a00 */
[----:B------:R-:W-:-:S04]  /*08c0*/  @P1 IADD3 R6, PT, PT, R6, 0x40, RZ ;  /* 0x0000004006061810 */ /* 0x000fc80007ffe0ff */
[----:B------:R-:W-:Y:S01]  /*08d0*/  ISETP.LT.OR P0, PT, R6, R13, P0 ;  /* 0x0000000d0600720c */ /* 0x000fe20000701670 */
[----:B------:R-:W-:-:S12]  /*08e0*/  @P1 IMAD R6, R23, 0x20, R33 ;  /* 0x0000002017061824 */ /* 0x000fd800078e0221 */
[----:B------:R-:W1:Y:S01]  /*08f0*/  @P0 LDC.64 R2, c[0x0][0x380] ;  /* 0x0000e000ff020b82 */ /* 0x000e620000000a00 */
[----:B0-----:R-:W-:-:S04]  /*0900*/  @P1 IMAD.WIDE R8, R33, 0x4, R4 ;  /* 0x0000000421081825 */ /* 0x001fc800078e0204 */
[----:B------:R-:W-:Y:S02]  /*0910*/  @P1 IMAD.WIDE R4, R6, 0x4, R4 ;  /* 0x0000000406041825 */ /* 0x000fe400078e0204 */
[----:B------:R-:W2:Y:S02]  /*0920*/  @P1 LDG.E.CONSTANT R9, desc[UR6][R8.64] ;  /* 0x0000000608091981 */ /* 0x000ea4000c1e9900 */
[----:B------:R-:W-:Y:S02]  /*0930*/  @P1 IMAD R33, R23, 0x20, R6 ;  /* 0x0000002017211824 */ /* 0x000fe400078e0206 */
[----:B------:R-:W3:Y:S02]  /*0940*/  @P1 LDG.E.CONSTANT R5, desc[UR6][R4.64] ;  /* 0x0000000604051981 */ /* 0x000ee4000c1e9900 */
[----:B-1----:R-:W-:-:S06]  /*0950*/  @P0 IMAD.WIDE R2, R33, 0x4, R2 ;  /* 0x0000000421020825 */ /* 0x002fcc00078e0202 */
[----:B------:R-:W4:Y:S04]  /*0960*/  @P0 LDG.E.CONSTANT R3, desc[UR6][R2.64] ;  /* 0x0000000602030981 */ /* 0x000f28000c1e9900 */
[----:B--2---:R-:W-:Y:S04]  /*0970*/  @P1 STS [R0], R9 ;  /* 0x0000000900001388 */ /* 0x004fe80000000800 */
[----:B---3--:R0:W-:Y:S02]  /*0980*/  @P1 STS [R0+0x400], R5 ;  /* 0x0004000500001388 */ /* 0x0081e40000000800 */
[----:B0-----:R-:W-:-:S05]  /*0990*/  @P1 VIADD R0, R0, 0x800 ;  /* 0x0000080000001836 */ /* 0x001fca0000000000 */
[----:B----4-:R0:W-:Y:S02]  /*09a0*/  @P0 STS [R0], R3 ;  /* 0x0000000300000388 */ /* 0x0101e40000000800 */
.L_x_3:
[----:B------:R-:W-:Y:S05]  /*09b0*/  BSYNC.RECONVERGENT B1 ;  /* 0x0000000000017941 */ /* 0x000fea0003800200 */
.L_x_2:
[----:B------:R-:W-:-:S13]  /*09c0*/  ISETP.GE.AND P0, PT, R25, R13, PT ;  /* 0x0000000d1900720c */ /* 0x000fda0003f06270 */
[----:B------:R-:W-:Y:S05]  /*09d0*/  @P0 BRA `(.L_x_7) ;  /* 0x0000000400d80947 */ /* 0x000fea0003800000 */
[----:B------:R-:W-:Y:S01]  /*09e0*/  IMAD.IADD R6, R25, 0x1, R7 ;  /* 0x0000000119067824 */ /* 0x000fe200078e0207 */
[----:B------:R-:W-:Y:S01]  /*09f0*/  MOV R4, R25 ;  /* 0x0000001900047202 */ /* 0x000fe20000000f00 */
[----:B------:R-:W-:-:S07]  /*0a00*/  IMAD.MOV.U32 R5, RZ, RZ, RZ ;  /* 0x000000ffff057224 */ /* 0x000fce00078e00ff */
.L_x_20:
[----:B------:R-:W-:Y:S01]  /*0a10*/  ISETP.GE.AND P0, PT, R30, R24, PT ;  /* 0x000000181e00720c */ /* 0x000fe20003f06270 */
[----:B------:R-:W-:-:S12]  /*0a20*/  BSSY.RECONVERGENT B2, `(.L_x_8) ;  /* 0x000006d000027945 */ /* 0x000fd80003800200 */
[----:B012---:R-:W-:Y:S05]  /*0a30*/  @P0 BRA `(.L_x_9) ;  /* 0x0000000400ac0947 */ /* 0x007fea0003800000 */
[----:B------:R-:W1:Y:S01]  /*0a40*/  LDCU UR5, c[0x0][0x3b4] ;  /* 0x00007680ff0577ac */ /* 0x000e620008000800 */
[----:B0-----:R-:W-:Y:S02]  /*0a50*/  IMAD R0, R5, -0x10, R12 ;  /* 0xfffffff005007824 */ /* 0x001fe400078e020c */
[----:B------:R-:W-:Y:S02]  /*0a60*/  IMAD.IADD R3, R13, 0x1, -R4 ;  /* 0x000000010d037824 */ /* 0x000fe400078e0a04 */
[----:B------:R-:W-:Y:S02]  /*0a70*/  IMAD.IADD R2, R25, 0x1, -R0 ;  /* 0x0000000119027824 */ /* 0x000fe400078e0a00 */
[----:B------:R-:W-:-:S03]  /*0a80*/  IMAD.IADD R0, R0, 0x1, -R6 ;  /* 0x0000000100007824 */ /* 0x000fc600078e0a06 */
[----:B------:R-:W-:Y:S01]  /*0a90*/  ISETP.GT.U32.AND P0, PT, R2, -0x4, PT ;  /* 0xfffffffc0200780c */ /* 0x000fe20003f04070 */
[----:B------:R-:W-:Y:S02]  /*0aa0*/  IMAD.MOV.U32 R2, RZ, RZ, R30 ;  /* 0x000000ffff027224 */ /* 0x000fe400078e001e */
[----:B-1----:R-:W-:-:S05]  /*0ab0*/  IMAD R20, R16, UR5, R4 ;  /* 0x0000000510147c24 */ /* 0x002fca000f8e0204 */
[----:B------:R-:W-:-:S07]  /*0ac0*/  SHF.R.S32.HI R21, RZ, 0x1f, R20 ;  /* 0x0000001fff157819 */ /* 0x000fce0000011414 */
.L_x_19:
[----:B0-----:R-:W0:Y:S01]  /*0ad0*/  LDC R31, c[0x0][0x3ac] ;  /* 0x0000eb00ff1f7b82 */ /* 0x001e220000000800 */
[----:B-1----:R-:W1:Y:S01]  /*0ae0*/  LDCU UR5, c[0x0][0x3b4] ;  /* 0x00007680ff0577ac */ /* 0x002e620008000800 */
[----:B------:R-:W-:Y:S01]  /*0af0*/  ISETP.GT.AND P1, PT, R3, 0x3, PT ;  /* 0x000000030300780c */ /* 0x000fe20003f24270 */
[----:B------:R-:W-:Y:S01]  /*0b00*/  BSSY.RECONVERGENT B1, `(.L_x_10) ;  /* 0x000005b000017945 */ /* 0x000fe20003800200 */
[----:B-1----:R-:W-:-:S04]  /*0b10*/  IMAD R32, R26, UR5, R2 ;  /* 0x000000051a207c24 */ /* 0x002fc8000f8e0202 */
[----:B0-2---:R-:W-:-:S07]  /*0b20*/  IMAD.WIDE R8, R32, R31, R20 ;  /* 0x0000001f20087225 */ /* 0x005fce00078e0214 */
[----:B------:R-:W-:Y:S05]  /*0b30*/  @P1 BRA `(.L_x_11) ;  /* 0x0000000400201947 */ /* 0x000fea0003800000 */
[----:B------:R-:W-:-:S13]  /*0b40*/  ISETP.GE.AND P1, PT, R3, 0x1, PT ;  /* 0x000000010300780c */ /* 0x000fda0003f26270 */
[----:B------:R-:W-:Y:S05]  /*0b50*/  @!P1 BRA `(.L_x_12) ;  /* 0x0000000400549947 */ /* 0x000fea0003800000 */
[----:B------:R-:W-:Y:S01]  /*0b60*/  BSSY.RECONVERGENT B3, `(.L_x_13) ;  /* 0x000001f000037945 */ /* 0x000fe20003800200 */
[----:B------:R-:W-:-:S03]  /*0b70*/  HFMA2 R33, -RZ, RZ, 0, 0 ;  /* 0x00000000ff217431 */ /* 0x000fc600000001ff */
[----:B------:R-:W-:Y:S05]  /*0b80*/  @P0 BRA `(.L_x_14) ;  /* 0x0000000000700947 */ /* 0x000fea0003800000 */
[----:B------:R-:W-:Y:S01]  /*0b90*/  BSSY.RECONVERGENT B4, `(.L_x_15) ;  /* 0x000001a000047945 */ /* 0x000fe20003800200 */
[----:B------:R-:W-:-:S07]  /*0ba0*/  IMAD.MOV.U32 R33, RZ, RZ, RZ ;  /* 0x000000ffff217224 */ /* 0x000fce00078e00ff */
.L_x_16:
[----:B0-----:R-:W0:Y:S01]  /*0bb0*/  LDCU.64 UR8, c[0x0][0x388] ;  /* 0x00007100ff0877ac */ /* 0x001e220008000a00 */
[----:B------:R-:W-:Y:S01]  /*0bc0*/  IMAD.IADD R34, R20, 0x1, R33 ;  /* 0x0000000114227824 */ /* 0x000fe200078e0221 */
[----:B------:R-:W-:-:S04]  /*0bd0*/  IADD3 R11, P1, PT, R8, R33, RZ ;  /* 0x00000021080b7210 */ /* 0x000fc80007f3e0ff */
[--C-:B------:R-:W-:Y:S02]  /*0be0*/  SHF.R.S32.HI R35, RZ, 0x1f, R34.reuse ;  /* 0x0000001fff237819 */ /* 0x100fe40000011422 */
[----:B------:R-:W-:Y:S01]  /*0bf0*/  LEA.HI.X.SX32 R23, R33, R9, 0x1, P1 ;  /* 0x0000000921177211 */ /* 0x000fe200008f0eff */
[----:B------:R-:W-:Y:S01]  /*0c00*/  IMAD.WIDE R34, R32, R31, R34 ;  /* 0x0000001f20227225 */ /* 0x000fe200078e0222 */
[C---:B0-----:R-:W-:Y:S02]  /*0c10*/  LEA R10, P2, R11.reuse, UR8, 0x2 ;  /* 0x000000080b0a7c11 */ /* 0x041fe4000f8410ff */
[C---:B------:R-:W-:Y:S02]  /*0c20*/  LEA R22, P1, R34.reuse, UR8, 0x2 ;  /* 0x0000000822167c11 */ /* 0x040fe4000f8210ff */
[----:B------:R-:W-:Y:S02]  /*0c30*/  LEA.HI.X R11, R11, UR9, R23, 0x2, P2 ;  /* 0x000000090b0b7c11 */ /* 0x000fe400090f1417 */
[----:B------:R-:W-:-:S03]  /*0c40*/  LEA.HI.X R23, R34, UR9, R35, 0x2, P1 ;  /* 0x0000000922177c11 */ /* 0x000fc600088f1423 */
[----:B------:R-:W2:Y:S04]  /*0c50*/  LDG.E.CONSTANT R35, desc[UR6][R10.64+0x4] ;  /* 0x000004060a237981 */ /* 0x000ea8000c1e9900 */
[----:B------:R-:W3:Y:S04]  /*0c60*/  LDG.E.CONSTANT R22, desc[UR6][R22.64] ;  /* 0x0000000616167981 */ /* 0x000ee8000c1e9900 */
[----:B------:R-:W4:Y:S04]  /*0c70*/  LDG.E.CONSTANT R34, desc[UR6][R10.64+0x8] ;  /* 0x000008060a227981 */ /* 0x000f28000c1e9900 */
[----:B------:R-:W5:Y:S01]  /*0c80*/  LDG.E.CONSTANT R36, desc[UR6][R10.64+0xc] ;  /* 0x00000c060a247981 */ /* 0x000f62000c1e9900 */
[----:B------:R-:W-:-:S04]  /*0c90*/  IMAD.IADD R37, R33, 0x1, R4 ;  /* 0x0000000121257824 */ /* 0x000fc800078e0204 */
[----:B------:R-:W-:-:S05]  /*0ca0*/  IMAD R37, R37, 0x24, R2 ;  /* 0x0000002425257824 */ /* 0x000fca00078e0202 */
[----:B------:R-:W-:Y:S01]  /*0cb0*/  LEA R37, R37, UR4, 0x2 ;  /* 0x0000000425257c11 */ /* 0x000fe2000f8e10ff */
[----:B------:R-:W-:-:S05]  /*0cc0*/  VIADD R33, R33, 0x4 ;  /* 0x0000000421217836 */ /* 0x000fca0000000000 */
[----:B------:R-:W-:Y:S01]  /*0cd0*/  ISETP.NE.AND P1, PT, R33, R0, PT ;  /* 0x000000002100720c */ /* 0x000fe20003f25270 */
[----:B--2---:R0:W-:Y:S04]  /*0ce0*/  STS [R37+0x490], R35 ;  /* 0x0004902325007388 */ /* 0x0041e80000000800 */
[----:B---3--:R0:W-:Y:S04]  /*0cf0*/  STS [R37+0x400], R22 ;  /* 0x0004001625007388 */ /* 0x0081e80000000800 */
[----:B----4-:R0:W-:Y:S04]  /*0d00*/  STS [R37+0x520], R34 ;  /* 0x0005202225007388 */ /* 0x0101e80000000800 */
[----:B-----5:R0:W-:Y:S01]  /*0d10*/  STS [R37+0x5b0], R36 ;  /* 0x0005b02425007388 */ /* 0x0201e20000000800 */
[----:B------:R-:W-:Y:S05]  /*0d20*/  @P1 BRA `(.L_x_16) ;  /* 0xfffffffc00a01947 */ /* 0x000fea000383ffff */
[----:B------:R-:W-:Y:S05]  /*0d30*/  BSYNC.RECONVERGENT B4 ;  /* 0x0000000000047941 */ /* 0x000fea0003800200 */
.L_x_15:
[----:B------:R-:W-:-:S07]  /*0d40*/  MOV R33, R0 ;  /* 0x0000000000217202 */ /* 0x000fce0000000f00 */
.L_x_14:
[----:B------:R-:W-:Y:S05]  /*0d50*/  BSYNC.RECONVERGENT B3 ;  /* 0x0000000000037941 */ /* 0x000fea0003800200 */
.L_x_13:
[----:B------:R-:W-:-:S13]  /*0d60*/  ISETP.NE.AND P1, PT, R7, RZ, PT ;  /* 0x000000ff0700720c */ /* 0x000fda0003f25270 */
[----:B------:R-:W-:Y:S05]  /*0d70*/  @!P1 BRA `(.L_x_12) ;  /* 0x0000000000cc9947 */ /* 0x000fea0003800000 */
[----:B------:R-:W-:Y:S01]  /*0d80*/  ISETP.NE.AND P2, PT, R7, 0x1, PT ;  /* 0x000000010700780c */ /* 0x000fe20003f45270 */
[----:B------:R-:W-:Y:S01]  /*0d90*/  BSSY.RECONVERGENT B3, `(.L_x_17) ;  /* 0x0000015000037945 */ /* 0x000fe20003800200 */
[----:B------:R-:W-:-:S11]  /*0da0*/  LOP3.LUT P1, RZ, R12, 0x1, RZ, 0xc0, !PT ;  /* 0x000000010cff7812 */ /* 0x000fd6000782c0ff */
[----:B------:R-:W-:Y:S05]  /*0db0*/  @!P2 BRA `(.L_x_18) ;  /* 0x000000000048a947 */ /* 0x000fea0003800000 */
[----:B------:R-:W1:Y:S01]  /*0dc0*/  LDCU.64 UR8, c[0x0][0x388] ;  /* 0x00007100ff0877ac */ /* 0x000e620008000a00 */
[----:B------:R-:W-:Y:S01]  /*0dd0*/  IMAD.IADD R10, R20, 0x1, R33 ;  /* 0x00000001140a7824 */ /* 0x000fe200078e0221 */
[----:B------:R-:W-:-:S04]  /*0de0*/  IADD3 R23, P2, PT, R8, R33, RZ ;  /* 0x0000002108177210 */ /* 0x000fc80007f5e0ff */
[--C-:B------:R-:W-:Y:S02]  /*0df0*/  SHF.R.S32.HI R11, RZ, 0x1f, R10.reuse ;  /* 0x0000001fff0b7819 */ /* 0x100fe4000001140a */
[----:B0-----:R-:W-:Y:S01]  /*0e00*/  LEA.HI.X.SX32 R34, R33, R9, 0x1, P2 ;  /* 0x0000000921227211 */ /* 0x001fe200010f0eff */
[----:B------:R-:W-:Y:S01]  /*0e10*/  IMAD.WIDE R10, R32, R31, R10 ;  /* 0x0000001f200a7225 */ /* 0x000fe200078e020a */
[C---:B-1----:R-:W-:Y:S02]  /*0e20*/  LEA R8, P3, R23.reuse, UR8, 0x2 ;  /* 0x0000000817087c11 */ /* 0x042fe4000f8610ff */
[C---:B------:R-:W-:Y:S02]  /*0e30*/  LEA R22, P2, R10.reuse, UR8, 0x2 ;  /* 0x000000080a167c11 */ /* 0x040fe4000f8410ff */
[----:B------:R-:W-:Y:S02]  /*0e40*/  LEA.HI.X R9, R23, UR9, R34, 0x2, P3 ;  /* 0x0000000917097c11 */ /* 0x000fe400098f1422 */
[----:B------:R-:W-:-:S03]  /*0e50*/  LEA.HI.X R23, R10, UR9, R11, 0x2, P2 ;  /* 0x000000090a177c11 */ /* 0x000fc600090f140b */
[----:B------:R-:W2:Y:S04]  /*0e60*/  LDG.E.CONSTANT R8, desc[UR6][R8.64+0x4] ;  /* 0x0000040608087981 */ /* 0x000ea8000c1e9900 */
[----:B------:R-:W3:Y:S01]  /*0e70*/  LDG.E.CONSTANT R22, desc[UR6][R22.64] ;  /* 0x0000000616167981 */ /* 0x000ee2000c1e9900 */
[C---:B------:R-:W-:Y:S02]  /*0e80*/  IMAD.IADD R11, R33.reuse, 0x1, R4 ;  /* 0x00000001210b7824 */ /* 0x040fe400078e0204 */
[----:B------:R-:W-:Y:S02]  /*0e90*/  VIADD R33, R33, 0x2 ;  /* 0x0000000221217836 */ /* 0x000fe40000000000 */
[----:B------:R-:W-:-:S05]  /*0ea0*/  IMAD R11, R11, 0x24, R2 ;  /* 0x000000240b0b7824 */ /* 0x000fca00078e0202 */
[----:B------:R-:W-:-:S05]  /*0eb0*/  LEA R11, R11, UR4, 0x2 ;  /* 0x000000040b0b7c11 */ /* 0x000fca000f8e10ff */
[----:B--2---:R1:W-:Y:S04]  /*0ec0*/  STS [R11+0x490], R8 ;  /* 0x000490080b007388 */ /* 0x0043e80000000800 */
[----:B---3--:R1:W-:Y:S02]  /*0ed0*/  STS [R11+0x400], R22 ;  /* 0x000400160b007388 */ /* 0x0083e40000000800 */
.L_x_18:
[----:B------:R-:W-:Y:S05]  /*0ee0*/  BSYNC.RECONVERGENT B3 ;  /* 0x0000000000037941 */ /* 0x000fea0003800200 */
.L_x_17:
[----:B------:R-:W-:Y:S05]  /*0ef0*/  @!P1 BRA `(.L_x_12) ;  /* 0x00000000006c9947 */ /* 0x000fea0003800000 */
[----:B------:R-:W2:Y:S01]  /*0f00*/  LDCU.64 UR8, c[0x0][0x388] ;  /* 0x00007100ff0877ac */ /* 0x000ea20008000a00 */
[----:B-1----:R-:W-:-:S05]  /*0f10*/  IMAD.IADD R8, R20, 0x1, R33 ;  /* 0x0000000114087824 */ /* 0x002fca00078e0221 */
[----:B------:R-:W-:-:S03]  /*0f20*/  SHF.R.S32.HI R9, RZ, 0x1f, R8 ;  /* 0x0000001fff097819 */ /* 0x000fc60000011408 */
[----:B------:R-:W-:-:S03]  /*0f30*/  IMAD.WIDE R10, R32, R31, R8 ;  /* 0x0000001f200a7225 */ /* 0x000fc600078e0208 */
[----:B--2---:R-:W-:-:S04]  /*0f40*/  LEA R8, P1, R10, UR8, 0x2 ;  /* 0x000000080a087c11 */ /* 0x004fc8000f8210ff */
[----:B------:R-:W-:-:S05]  /*0f50*/  LEA.HI.X R9, R10, UR9, R11, 0x2, P1 ;  /* 0x000000090a097c11 */ /* 0x000fca00088f140b */
[----:B------:R-:W2:Y:S01]  /*0f60*/  LDG.E.CONSTANT R8, desc[UR6][R8.64] ;  /* 0x0000000608087981 */ /* 0x000ea2000c1e9900 */
[----:B------:R-:W-:-:S05]  /*0f70*/  IADD3 R11, PT, PT, R33, R4, RZ ;  /* 0x00000004210b7210 */ /* 0x000fca0007ffe0ff */
[----:B------:R-:W-:-:S05]  /*0f80*/  IMAD R11, R11, 0x24, R2 ;  /* 0x000000240b0b7824 */ /* 0x000fca00078e0202 */
[----:B------:R-:W-:-:S05]  /*0f90*/  LEA R11, R11, UR4, 0x2 ;  /* 0x000000040b0b7c11 */ /* 0x000fca000f8e10ff */
[----:B--2---:R2:W-:Y:S01]  /*0fa0*/  STS [R11+0x400], R8 ;  /* 0x000400080b007388 */ /* 0x0045e20000000800 */
[----:B------:R-:W-:Y:S05]  /*0fb0*/  BRA `(.L_x_12) ;  /* 0x00000000003c7947 */ /* 0x000fea0003800000 */
.L_x_11:
[----:B------:R-:W0:Y:S02]  /*0fc0*/  LDCU.64 UR8, c[0x0][0x388] ;  /* 0x00007100ff0877ac */ /* 0x000e240008000a00 */
[----:B0-----:R-:W-:-:S04]  /*0fd0*/  LEA R22, P2, R8, UR8, 0x2 ;  /* 0x0000000808167c11 */ /* 0x001fc8000f8410ff */
[----:B------:R-:W-:Y:S02]  /*0fe0*/  LOP3.LUT P1, RZ, R22, 0xf, RZ, 0xc0, !PT ;  /* 0x0000000f16ff7812 */ /* 0x000fe4000782c0ff */
[----:B------:R-:W-:-:S11]  /*0ff0*/  LEA.HI.X R23, R8, UR9, R9, 0x2, P2 ;  /* 0x0000000908177c11 */ /* 0x000fd600090f1409 */
[----:B------:R-:W2:Y:S01]  /*1000*/  @!P1 LDG.E.128 R8, desc[UR6][R22.64] ;  /* 0x0000000616089981 */ /* 0x000ea2000c1e1d00 */
[----:B------:R-:W-:-:S03]  /*1010*/  IMAD R31, R4, 0x24, R2 ;  /* 0x00000024041f7824 */ /* 0x000fc600078e0202 */
[----:B------:R-:W2:Y:S04]  /*1020*/  @P1 LDG.E.CONSTANT R8, desc[UR6][R22.64] ;  /* 0x0000000616081981 */ /* 0x000ea8000c1e9900 */
[----:B------:R-:W3:Y:S04]  /*1030*/  @P1 LDG.E.CONSTANT R9, desc[UR6][R22.64+0x4] ;  /* 0x0000040616091981 */ /* 0x000ee8000c1e9900 */
[----:B------:R-:W4:Y:S04]  /*1040*/  @P1 LDG.E.CONSTANT R10, desc[UR6][R22.64+0x8] ;  /* 0x00000806160a1981 */ /* 0x000f28000c1e9900 */
[----:B------:R-:W5:Y:S01]  /*1050*/  @P1 LDG.E.CONSTANT R11, desc[UR6][R22.64+0xc] ;  /* 0x00000c06160b1981 */ /* 0x000f62000c1e9900 */
[----:B------:R-:W-:-:S05]  /*1060*/  LEA R31, R31, UR4, 0x2 ;  /* 0x000000041f1f7c11 */ /* 0x000fca000f8e10ff */
[----:B--2---:R0:W-:Y:S04]  /*1070*/  STS [R31+0x400], R8 ;  /* 0x000400081f007388 */ /* 0x0041e80000000800 */
[----:B---3--:R0:W-:Y:S04]  /*1080*/  STS [R31+0x490], R9 ;  /* 0x000490091f007388 */ /* 0x0081e80000000800 */
[----:B----4-:R0:W-:Y:S04]  /*1090*/  STS [R31+0x520], R10 ;  /* 0x0005200a1f007388 */ /* 0x0101e80000000800 */
[----:B-----5:R0:W-:Y:S02]  /*10a0*/  STS [R31+0x5b0], R11 ;  /* 0x0005b00b1f007388 */ /* 0x0201e40000000800 */
.L_x_12:
[----:B------:R-:W-:Y:S05]  /*10b0*/  BSYNC.RECONVERGENT B1 ;  /* 0x0000000000017941 */ /* 0x000fea0003800200 */
.L_x_10:
[----:B------:R-:W-:-:S05]  /*10c0*/  VIADD R2, R2, 0x20 ;  /* 0x0000002002027836 */ /* 0x000fca0000000000 */
[----:B------:R-:W-:-:S13]  /*10d0*/  ISETP.GE.AND P1, PT, R2, R24, PT ;  /* 0x000000180200720c */ /* 0x000fda0003f26270 */
[----:B------:R-:W-:Y:S05]  /*10e0*/  @!P1 BRA `(.L_x_19) ;  /* 0xfffffff800789947 */ /* 0x000fea000383ffff */
.L_x_9:
[----:B------:R-:W-:Y:S05]  /*10f0*/  BSYNC.RECONVERGENT B2 ;  /* 0x0000000000027941 */ /* 0x000fea0003800200 */
.L_x_8:
[----:B------:R-:W-:Y:S02]  /*1100*/  VIADD R4, R4, 0x10 ;  /* 0x0000001004047836 */ /* 0x000fe40000000000 */
[----:B------:R-:W-:-:S03]  /*1110*/  VIADD R5, R5, 0x1 ;  /* 0x0000000105057836 */ /* 0x000fc60000000000 */
[----:B------:R-:W-:-:S13]  /*1120*/  ISETP.GE.AND P0, PT, R4, R13, PT ;  /* 0x0000000d0400720c */ /* 0x000fda0003f06270 */
[----:B------:R-:W-:Y:S05]  /*1130*/  @!P0 BRA `(.L_x_20) ;  /* 0xfffffff800348947 */ /* 0x000fea000383ffff */
.L_x_7:
[----:B------:R-:W-:Y:S01]  /*1140*/  ISETP.GE.AND P0, PT, R13, 0x1, PT ;  /* 0x000000010d00780c */ /* 0x000fe20003f06270 */
[----:B------:R-:W-:Y:S05]  /*1150*/  WARPSYNC.ALL ;  /* 0x0000000000007948 */ /* 0x000fea0003800000 */
[----:B------:R-:W-:Y:S06]  /*1160*/  BAR.SYNC.DEFER_BLOCKING 0x0 ;  /* 0x0000000000007b1d */ /* 0x000fec0000010000 */
[----:B------:R-:W-:Y:S04]  /*1170*/  BSSY.RECONVERGENT B1, `(.L_x_21) ;  /* 0x000002f000017945 */ /* 0x000fe80003800200 */
[----:B------:R-:W-:Y:S05]  /*1180*/  @!P0 BRA `(.L_x_22) ;  /* 0x0000000000b48947 */ /* 0x000fea0003800000 */
[----:B0-----:R-:W-:Y:S01]  /*1190*/  VIADD R0, R12, 0xffffffff ;  /* 0xffffffff0c007836 */ /* 0x001fe20000000000 */
[----:B------:R-:W-:Y:S01]  /*11a0*/  BSSY.RECONVERGENT B2, `(.L_x_23) ;  /* 0x000001a000027945 */ /* 0x000fe20003800200 */
[----:B------:R-:W-:-:S03]  /*11b0*/  ISETP.NE.AND P1, PT, R7, RZ, PT ;  /* 0x000000ff0700720c */ /* 0x000fc60003f25270 */
[----:B------:R-:W-:Y:S01]  /*11c0*/  ISETP.GE.U32.AND P0, PT, R0, 0x3, PT ;  /* 0x000000030000780c */ /* 0x000fe20003f06070 */
[----:B------:R-:W-:-:S12]  /*11d0*/  HFMA2 R0, -RZ, RZ, 0, 0 ;  /* 0x00000000ff007431 */ /* 0x000fd800000001ff */
[----:B------:R-:W-:Y:S05]  /*11e0*/  @!P0 BRA `(.L_x_24) ;  /* 0x0000000000548947 */ /* 0x000fea0003800000 */
[----:B------:R-:W-:Y:S01]  /*11f0*/  LOP3.LUT R0, R12, 0xfffffffc, RZ, 0xc0, !PT ;  /* 0xfffffffc0c007812 */ /* 0x000fe200078ec0ff */
[----:B------:R-:W-:-:S07]  /*1200*/  IMAD.MOV.U32 R3, RZ, RZ, RZ ;  /* 0x000000ffff037224 */ /* 0x000fce00078e00ff */
.L_x_25:
[C---:B------:R-:W-:Y:S02]  /*1210*/  IMAD R2, R3.reuse, 0x8, R19 ;  /* 0x0000000803027824 */ /* 0x040fe400078e0213 */
[C---:B------:R-:W-:Y:S02]  /*1220*/  IMAD R4, R3.reuse, 0x24, R30 ;  /* 0x0000002403047824 */ /* 0x040fe400078e021e */
[----:B------:R-:W-:Y:S01]  /*1230*/  VIADD R3, R3, 0x4 ;  /* 0x0000000403037836 */ /* 0x000fe20000000000 */
[----:B------:R-:W-:Y:S02]  /*1240*/  LEA R2, R2, UR4, 0x2 ;  /* 0x0000000402027c11 */ /* 0x000fe4000f8e10ff */
[----:B------:R-:W-:Y:S02]  /*1250*/  LEA R5, R4, UR4, 0x2 ;  /* 0x0000000404057c11 */ /* 0x000fe4000f8e10ff */
[----:B------:R-:W-:Y:S01]  /*1260*/  ISETP.NE.AND P0, PT, R3, R0, PT ;  /* 0x000000000300720c */ /* 0x000fe20003f05270 */
[----:B------:R-:W-:Y:S04]  /*1270*/  LDS R4, [R2] ;  /* 0x0000000002047984 */ /* 0x000fe80000000800 */
[----:B------:R-:W0:Y:S04]  /*1280*/  LDS R6, [R5+0x400] ;  /* 0x0004000005067984 */ /* 0x000e280000000800 */
[----:B------:R-:W-:Y:S04]  /*1290*/  LDS R9, [R2+0x20] ;  /* 0x0000200002097984 */ /* 0x000fe80000000800 */
[----:B-12---:R-:W1:Y:S04]  /*12a0*/  LDS R8, [R5+0x490] ;  /* 0x0004900005087984 */ /* 0x006e680000000800 */
[----:B------:R-:W-:Y:S04]  /*12b0*/  LDS R11, [R2+0x40] ;  /* 0x00004000020b7984 */ /* 0x000fe80000000800 */
[----:B------:R-:W2:Y:S04]  /*12c0*/  LDS R10, [R5+0x520] ;  /* 0x00052000050a7984 */ /* 0x000ea80000000800 */
[----:B------:R-:W-:Y:S04]  /*12d0*/  LDS R13, [R2+0x60] ;  /* 0x00006000020d7984 */ /* 0x000fe80000000800 */
[----:B------:R-:W3:Y:S01]  /*12e0*/  LDS R12, [R5+0x5b0] ;  /* 0x0005b000050c7984 */ /* 0x000ee20000000800 */
[----:B0-----:R-:W-:-:S04]  /*12f0*/  FFMA R4, R4, R6, R27 ;  /* 0x0000000604047223 */ /* 0x001fc8000000001b */
[----:B-1----:R-:W-:-:S04]  /*1300*/  FFMA R4, R9, R8, R4 ;  /* 0x0000000809047223 */ /* 0x002fc80000000004 */
[----:B--2---:R-:W-:-:S04]  /*1310*/  FFMA R4, R11, R10, R4 ;  /* 0x0000000a0b047223 */ /* 0x004fc80000000004 */
[----:B---3--:R-:W-:Y:S01]  /*1320*/  FFMA R27, R13, R12, R4 ;  /* 0x0000000c0d1b7223 */ /* 0x008fe20000000004 */
[----:B------:R-:W-:Y:S06]  /*1330*/  @P0 BRA `(.L_x_25) ;  /* 0xfffffffc00b40947 */ /* 0x000fec000383ffff */
.L_x_24:
[----:B------:R-:W-:Y:S05]  /*1340*/  BSYNC.RECONVERGENT B2 ;  /* 0x0000000000027941 */ /* 0x000fea0003800200 */
.L_x_23:
[----:B------:R-:W-:Y:S05]  /*1350*/  @!P1 BRA `(.L_x_22) ;  /* 0x0000000000409947 */ /* 0x000fea0003800000 */
[C---:B------:R-:W-:Y:S01]  /*1360*/  IMAD R2, R0.reuse, 0x8, R19 ;  /* 0x0000000800027824 */ /* 0x040fe200078e0213 */
[----:B------:R-:W-:Y:S01]  /*1370*/  ISETP.NE.AND P0, PT, R7, 0x1, PT ;  /* 0x000000010700780c */ /* 0x000fe20003f05270 */
[----:B------:R-:W-:-:S03]  /*1380*/  IMAD R0, R0, 0x24, R30 ;  /* 0x0000002400007824 */ /* 0x000fc600078e021e */
[----:B------:R-:W-:Y:S02]  /*1390*/  LEA R5, R2, UR4, 0x2 ;  /* 0x0000000402057c11 */ /* 0x000fe4000f8e10ff */
[----:B------:R-:W-:-:S03]  /*13a0*/  LEA R6, R0, UR4, 0x2 ;  /* 0x0000000400067c11 */ /* 0x000fc6000f8e10ff */
[----:B------:R-:W-:Y:S04]  /*13b0*/  LDS R0, [R5] ;  /* 0x0000000005007984 */ /* 0x000fe80000000800 */
[----:B------:R-:W0:Y:S02]  /*13c0*/  LDS R2, [R6+0x400] ;  /* 0x0004000006027984 */ /* 0x000e240000000800 */
[----:B0-----:R-:W-:Y:S01]  /*13d0*/  FFMA R27, R0, R2, R27 ;  /* 0x00000002001b7223 */ /* 0x001fe2000000001b */
[----:B------:R-:W-:Y:S06]  /*13e0*/  @!P0 BRA `(.L_x_22) ;  /* 0x00000000001c8947 */ /* 0x000fec0003800000 */
[----:B------:R-:W-:Y:S01]  /*13f0*/  ISETP.NE.AND P0, PT, R7, 0x2, PT ;  /* 0x000000020700780c */ /* 0x000fe20003f05270 */
[----:B------:R-:W-:Y:S04]  /*1400*/  LDS R0, [R5+0x20] ;  /* 0x0000200005007984 */ /* 0x000fe80000000800 */
[----:B------:R-:W0:Y:S08]  /*1410*/  LDS R2, [R6+0x490] ;  /* 0x0004900006027984 */ /* 0x000e300000000800 */
[----:B------:R-:W-:Y:S04]  /*1420*/  @P0 LDS R4, [R5+0x40] ;  /* 0x0000400005040984 */ /* 0x000fe80000000800 */
[----:B------:R-:W3:Y:S01]  /*1430*/  @P0 LDS R3, [R6+0x520] ;  /* 0x0005200006030984 */ /* 0x000ee20000000800 */
[----:B0-----:R-:W-:-:S04]  /*1440*/  FFMA R27, R0, R2, R27 ;  /* 0x00000002001b7223 */ /* 0x001fc8000000001b */
[----:B---3--:R-:W-:-:S07]  /*1450*/  @P0 FFMA R27, R4, R3, R27 ;  /* 0x00000003041b0223 */ /* 0x008fce000000001b */
.L_x_22:
[----:B------:R-:W-:Y:S05]  /*1460*/  BSYNC.RECONVERGENT B1 ;  /* 0x0000000000017941 */ /* 0x000fea0003800200 */
.L_x_21:
[----:B------:R-:W-:Y:S06]  /*1470*/  BAR.SYNC.DEFER_BLOCKING 0x0 ;  /* 0x0000000000007b1d */ /* 0x000fec0000010000 */
.L_x_1:
[----:B------:R-:W3:Y:S01]  /*1480*/  LDCU UR5, c[0x0][0x3b4] ;  /* 0x00007680ff0577ac */ /* 0x000ee20008000800 */
[----:B------:R-:W-:-:S04]  /*1490*/  IADD3 R16, PT, PT, R16, 0x1, RZ ;  /* 0x0000000110107810 */ /* 0x000fc80007ffe0ff */
[----:B------:R-:W-:Y:S01]  /*14a0*/  ISETP.NE.AND P0, PT, R16, R28, PT ;  /* 0x0000001c1000720c */ /* 0x000fe20003f05270 */
[----:B---3--:R-:W-:-:S12]  /*14b0*/  VIADD R15, R15, -UR5 ;  /* 0x800000050f0f7c36 */ /* 0x008fd80008000000 */
[----:B------:R-:W-:Y:S05]  /*14c0*/  @P0 BRA `(.L_x_26) ;  /* 0xfffffff000200947 */ /* 0x000fea000383ffff */
[----:B------:R-:W-:Y:S05]  /*14d0*/  BSYNC B0 ;  /* 0x0000000000007941 */ /* 0x000fea0003800000 */
.L_x_0:
[----:B------:R-:W3:Y:S01]  /*14e0*/  LDCU UR5, c[0x0][0x3a8] ;  /* 0x00007500ff0577ac */ /* 0x000ee20008000800 */
[----:B------:R-:W-:Y:S01]  /*14f0*/  IMAD.MOV.U32 R19, RZ, RZ, RZ ;  /* 0x000000ffff137224 */ /* 0x000fe200078e00ff */
[----:B0-----:R-:W-:Y:S01]  /*1500*/  SHF.R.S32.HI R3, RZ, 0x1f, R29 ;  /* 0x0000001fff037819 */ /* 0x001fe2000001141d */
[----:B------:R-:W0:Y:S01]  /*1510*/  LDCU.128 UR8, c[0x0][0x390] ;  /* 0x00007200ff0877ac */ /* 0x000e220008000c00 */
[----:B---3--:R-:W-:-:S04]  /*1520*/  IMAD.WIDE.U32 R18, R29, UR5, R18 ;  /* 0x000000051d127c25 */ /* 0x008fc8000f8e0012 */
[----:B------:R-:W-:Y:S02]  /*1530*/  IMAD R3, R3, UR5, R19 ;  /* 0x0000000503037c24 */ /* 0x000fe4000f8e0213 */
[----:B------:R-:W-:-:S03]  /*1540*/  IMAD.SHL.U32 R4, R18, 0x4, RZ ;  /* 0x0000000412047824 */ /* 0x000fc600078e00ff */
[----:B------:R-:W-:Y:S02]  /*1550*/  SHF.L.U64.HI R18, R18, 0x2, R3 ;  /* 0x0000000212127819 */ /* 0x000fe40000010203 */
[----:B0-----:R-:W-:-:S04]  /*1560*/  IADD3 R2, P0, PT, R4, UR8, RZ ;  /* 0x0000000804027c10 */ /* 0x001fc8000ff1e0ff */
[----:B------:R-:W-:-:S05]  /*1570*/  IADD3.X R3, PT, PT, R18, UR9, RZ, P0, !PT ;  /* 0x0000000912037c10 */ /* 0x000fca00087fe4ff */
[----:B------:R-:W3:Y:S01]  /*1580*/  LDG.E.CONSTANT R2, desc[UR6][R2.64] ;  /* 0x0000000602027981 */ /* 0x000ee2000c1e9900 */
[----:B------:R-:W-:-:S04]  /*1590*/  IADD3 R4, P0, PT, R4, UR10, RZ ;  /* 0x0000000a04047c10 */ /* 0x000fc8000ff1e0ff */
[----:B------:R-:W-:Y:S01]  /*15a0*/  IADD3.X R5, PT, PT, R18, UR11, RZ, P0, !PT ;  /* 0x0000000b12057c10 */ /* 0x000fe200087fe4ff */
[----:B---3--:R-:W-:-:S05]  /*15b0*/  FADD R27, R2, R27 ;  /* 0x0000001b021b7221 */ /* 0x008fca0000000000 */
[----:B------:R-:W-:Y:S01]  /*15c0*/  STG.E desc[UR6][R4.64], R27 ;  /* 0x0000001b04007986 */ /* 0x000fe2000c101906 */
[----:B------:R-:W-:Y:S05]  /*15d0*/  EXIT ;  /* 0x000000000000794d */ /* 0x000fea0003800000 */
.L_x_27:
[----:B------:R-:W-:-:S00]  /*15e0*/  BRA `(.L_x_27) ;  /* 0xfffffffc00fc7947 */ /* 0x000fc0000383ffff */
[----:B------:R-:W-:-:S00]  /*15f0*/  NOP ;  /* 0x0000000000007918 */ /* 0x000fc00000000000 */
        /* <DEDUP_REMOVED lines=8> */
.L_x_35:


//--------------------- .text._Z9buildMaskPKfPhiii --------------------------
	.section	.text._Z9buildMaskPKfPhiii,"ax",@progbits
	.align	128
        .global         _Z9buildMaskPKfPhiii
        .type           _Z9buildMaskPKfPhiii,@function
        .size           _Z9buildMaskPKfPhiii,(.L_x_36 - _Z9buildMaskPKfPhiii)
        .other          _Z9buildMaskPKfPhiii,@"STO_CUDA_ENTRY STV_DEFAULT"
_Z9buildMaskPKfPhiii:
.text._Z9buildMaskPKfPhiii:
[----:B------:R-:W-:Y:S01]  /*0000*/  LDC R1, c[0x0][0x37c] ;  /* 0x0000df00ff017b82 */ /* 0x000fe20000000800 */
[----:B------:R-:W0:Y:S07]  /*0010*/  S2R R8, SR_TID.X ;  /* 0x0000000000087919 */ /* 0x000e2e0000002100 */
[----:B------:R-:W1:Y:S01]  /*0020*/  S2UR UR11, SR_CTAID.Y ;  /* 0x00000000000b79c3 */ /* 0x000e620000002600 */
[----:B------:R-:W2:Y:S01]  /*0030*/  LDCU.64 UR4, c[0x0][0x390] ;  /* 0x00007200ff0477ac */ /* 0x000ea20008000a00 */
[----:B------:R-:W-:Y:S01]  /*0040*/  BSSY.RECONVERGENT B0, `(.L_x_28) ;  /* 0x0000029000007945 */ /* 0x000fe20003800200 */
[----:B------:R-:W-:Y:S01]  /*0050*/  PLOP3.LUT P0, PT, PT, PT, PT, 0x8, 0x80 ;  /* 0x000000000080781c */ /* 0x000fe20003f0e170 */
[----:B------:R-:W3:Y:S04]  /*0060*/  LDCU.64 UR8, c[0x0][0x358] ;  /* 0x00006b00ff0877ac */ /* 0x000ee80008000a00 */
[----:B------:R-:W1:Y:S01]  /*0070*/  LDC R5, c[0x0][0x398] ;  /* 0x0000e600ff057b82 */ /* 0x000e620000000800 */
[----:B------:R-:W4:Y:S01]  /*0080*/  LDCU UR12, c[0x0][0x390] ;  /* 0x00007200ff0c77ac */ /* 0x000f220008000800 */
[----:B------:R-:W0:Y:S06]  /*0090*/  LDCU.64 UR6, c[0x0][0x380] ;  /* 0x00007000ff0677ac */ /* 0x000e2c0008000a00 */
[----:B------:R-:W5:Y:S01]  /*00a0*/  S2UR UR10, SR_CTAID.X ;  /* 0x00000000000a79c3 */ /* 0x000f620000002500 */
[----:B-1----:R-:W-:-:S02]  /*00b0*/  IMAD R0, R5, UR11, R5 ;  /* 0x0000000b05007c24 */ /* 0x002fc4000f8e0205 */
[----:B0-----:R-:W-:-:S03]  /*00c0*/  IMAD R3, R5, UR11, R8 ;  /* 0x0000000b05037c24 */ /* 0x001fc6000f8e0208 */
[----:B--2---:R-:W-:Y:S01]  /*00d0*/  VIMNMX R0, PT, PT, R0, UR4, PT ;  /* 0x0000000400007c48 */ /* 0x004fe2000bfe0100 */
[----:B-----5:R-:W-:-:S03]  /*00e0*/  IMAD R2, R5, UR10, R5 ;  /* 0x0000000a05027c24 */ /* 0x020fc6000f8e0205 */
[----:B------:R-:W-:Y:S02]  /*00f0*/  ISETP.GE.AND P1, PT, R3, R0, PT ;  /* 0x000000000300720c */ /* 0x000fe40003f26270 */
[----:B------:R-:W-:-:S11]  /*0100*/  VIMNMX R6, PT, PT, R2, UR5, PT ;  /* 0x0000000502067c48 */ /* 0x000fd6000bfe0100 */
[----:B---34-:R-:W-:Y:S05]  /*0110*/  @P1 BRA `(.L_x_29) ;  /* 0x00000000006c1947 */ /* 0x018fea0003800000 */
[----:B------:R-:W0:Y:S01]  /*0120*/  S2R R7, SR_TID.Y ;  /* 0x0000000000077919 */ /* 0x000e220000002200 */
[----:B------:R-:W-:Y:S02]  /*0130*/  IMAD.MOV.U32 R4, RZ, RZ, R3 ;  /* 0x000000ffff047224 */ /* 0x000fe400078e0003 */
[----:B0-----:R-:W-:-:S07]  /*0140*/  IMAD R7, R5, UR10, R7 ;  /* 0x0000000a05077c24 */ /* 0x001fce000f8e0207 */
.L_x_33:
[----:B------:R-:W-:Y:S01]  /*0150*/  ISETP.GE.AND P2, PT, R7, R6, PT ;  /* 0x000000060700720c */ /* 0x000fe20003f46270 */
[----:B------:R-:W-:Y:S01]  /*0160*/  BSSY.RECONVERGENT B1, `(.L_x_30) ;  /* 0x0000013000017945 */ /* 0x000fe20003800200 */
[----:B------:R-:W-:Y:S02]  /*0170*/  PLOP3.LUT P1, PT, PT, PT, PT, 0x80, 0x8 ;  /* 0x000000000008781c */ /* 0x000fe40003f2f070 */
[----:B------:R-:W-:-:S09]  /*0180*/  PLOP3.LUT P0, PT, PT, PT, PT, 0x8, 0x80 ;  /* 0x000000000080781c */ /* 0x000fd20003f0e170 */
[----:B------:R-:W-:Y:S05]  /*0190*/  @P2 BRA `(.L_x_31) ;  /* 0x00000000003c2947 */ /* 0x000fea0003800000 */
[----:B------:R-:W-:Y:S01]  /*01a0*/  SHF.R.S32.HI R5, RZ, 0x1f, R4 ;  /* 0x0000001fff057819 */ /* 0x000fe20000011404 */
[----:B------:R-:W-:-:S07]  /*01b0*/  IMAD.MOV.U32 R9, RZ, RZ, R7 ;  /* 0x000000ffff097224 */ /* 0x000fce00078e0007 */
.L_x_32:
[----:B------:R-:W-:-:S03]  /*01c0*/  IMAD.WIDE R10, R9, UR12, R4 ;  /* 0x0000000c090a7c25 */ /* 0x000fc6000f8e0204 */
[----:B------:R-:W-:-:S04]  /*01d0*/  LEA R2, P0, R10, UR6, 0x2 ;  /* 0x000000060a027c11 */ /* 0x000fc8000f8010ff */
[----:B------:R-:W-:-:S05]  /*01e0*/  LEA.HI.X R3, R10, UR7, R11, 0x2, P0 ;  /* 0x000000070a037c11 */ /* 0x000fca00080f140b */
[----:B------:R-:W2:Y:S01]  /*01f0*/  LDG.E.CONSTANT R2, desc[UR8][R2.64] ;  /* 0x0000000802027981 */ /* 0x000ea2000c1e9900 */
[----:B------:R-:W-:Y:S02]  /*0200*/  PLOP3.LUT P0, PT, PT, PT, PT, 0x80, 0x8 ;  /* 0x000000000008781c */ /* 0x000fe40003f0f070 */
[----:B------:R-:W-:Y:S02]  /*0210*/  PLOP3.LUT P1, PT, PT, PT, PT, 0x8, 0x80 ;  /* 0x000000000080781c */ /* 0x000fe40003f2e170 */
[----:B--2---:R-:W-:-:S13]  /*0220*/  FSETP.NEU.AND P2, PT, R2, RZ, PT ;  /* 0x000000ff0200720b */ /* 0x004fda0003f4d000 */
[----:B------:R-:W-:Y:S05]  /*0230*/  @P2 BRA `(.L_x_31) ;  /* 0x0000000000142947 */ /* 0x000fea0003800000 */
[----:B------:R-:W-:-:S05]  /*0240*/  VIADD R9, R9, 0x4 ;  /* 0x0000000409097836 */ /* 0x000fca0000000000 */
[----:B------:R-:W-:-:S13]  /*0250*/  ISETP.GE.AND P0, PT, R9, R6, PT ;  /* 0x000000060900720c */ /* 0x000fda0003f06270 */
[----:B------:R-:W-:Y:S05]  /*0260*/  @!P0 BRA `(.L_x_32) ;  /* 0xfffffffc00d48947 */ /* 0x000fea000383ffff */
[----:B------:R-:W-:Y:S02]  /*0270*/  PLOP3.LUT P1, PT, PT, PT, PT, 0x80, 0x8 ;  /* 0x000000000008781c */ /* 0x000fe40003f2f070 */
[----:B------:R-:W-:-:S13]  /*0280*/  PLOP3.LUT P0, PT, PT, PT, PT, 0x8, 0x80 ;  /* 0x000000000080781c */ /* 0x000fda0003f0e170 */
.L_x_31:
[----:B------:R-:W-:Y:S05]  /*0290*/  BSYNC.RECONVERGENT B1 ;  /* 0x0000000000017941 */ /* 0x000fea0003800200 */
.L_x_30:
[----:B------:R-:W-:-:S05]  /*02a0*/  VIADD R4, R4, 0x20 ;  /* 0x0000002004047836 */ /* 0x000fca0000000000 */
[----:B------:R-:W-:-:S13]  /*02b0*/  ISETP.LT.AND P2, PT, R4, R0, PT ;  /* 0x000000000400720c */ /* 0x000fda0003f41270 */
[----:B------:R-:W-:Y:S05]  /*02c0*/  @P1 BRA P2, `(.L_x_33) ;  /* 0xfffffffc00a01947 */ /* 0x000fea000103ffff */
.L_x_29:
[----:B------:R-:W-:Y:S05]  /*02d0*/  BSYNC.RECONVERGENT B0 ;  /* 0x0000000000007941 */ /* 0x000fea0003800200 */
.L_x_28:
[----:B------:R-:W-:Y:S06]  /*02e0*/  BAR.SYNC.DEFER_BLOCKING 0x0 ;  /* 0x0000000000007b1d */ /* 0x000fec0000010000 */
[----:B------:R-:W0:Y:S02]  /*02f0*/  S2R R3, SR_TID.Y ;  /* 0x0000000000037919 */ /* 0x000e240000002200 */
[----:B------:R-:W-:Y:S06]  /*0300*/  BAR.RED.OR.DEFER_BLOCKING 0x0, P0 ;  /* 0x0000000000007b1d */ /* 0x000fec0000014800 */
[----:B------:R-:W1:Y:S01]  /*0310*/  B2R.RESULT RZ, P0 ;  /* 0x0000000000ff731c */ /* 0x000e620000004000 */
[----:B0-----:R-:W-:-:S13]  /*0320*/  LOP3.LUT P1, RZ, R8, R3, RZ, 0xfc, !PT ;  /* 0x0000000308ff7212 */ /* 0x001fda000782fcff */
[----:B-1----:R-:W-:Y:S05]  /*0330*/  @P1 EXIT ;  /* 0x000000000000194d */ /* 0x002fea0003800000 */
[----:B------:R-:W0:Y:S01]  /*0340*/  LDCU UR4, c[0x0][0x370] ;  /* 0x00006e00ff0477ac */ /* 0x000e220008000800 */
[----:B------:R-:W-:Y:S01]  /*0350*/  SEL R5, RZ, 0x1, !P0 ;  /* 0x00000001ff057807 */ /* 0x000fe20004000000 */
[----:B------:R-:W1:Y:S01]  /*0360*/  LDCU.64 UR6, c[0x0][0x388] ;  /* 0x00007100ff0677ac */ /* 0x000e620008000a00 */
[----:B0-----:R-:W-:-:S04]  /*0370*/  UIMAD UR4, UR11, UR4, UR10 ;  /* 0x000000040b0472a4 */ /* 0x001fc8000f8e020a */
[----:B-1----:R-:W-:-:S04]  /*0380*/  UIADD3 UR4, UP0, UPT, UR4, UR6, URZ ;  /* 0x0000000604047290 */ /* 0x002fc8000ff1e0ff */
[----:B------:R-:W-:Y:S02]  /*0390*/  UIADD3.X UR5, UPT, UPT, URZ, UR7, URZ, UP0, !UPT ;  /* 0x00000007ff057290 */ /* 0x000fe400087fe4ff */
[----:B------:R-:W-:-:S04]  /*03a0*/  IMAD.U32 R2, RZ, RZ, UR4 ;  /* 0x00000004ff027e24 */ /* 0x000fc8000f8e00ff */
[----:B------:R-:W-:-:S05]  /*03b0*/  IMAD.U32 R3, RZ, RZ, UR5 ;  /* 0x00000005ff037e24 */ /* 0x000fca000f8e00ff */
[----:B------:R-:W-:Y:S01]  /*03c0*/  STG.E.U8 desc[UR8][R2.64], R5 ;  /* 0x0000000502007986 */ /* 0x000fe2000c101108 */
[----:B------:R-:W-:Y:S05]  /*03d0*/  EXIT ;  /* 0x000000000000794d */ /* 0x000fea0003800000 */
.L_x_34:
        /* <DEDUP_REMOVED lines=10> */
.L_x_36:


//--------------------- .nv.shared._Z8spmmTilePKfS0_S0_PfPKhiiii --------------------------
	.section	.nv.shared._Z8spmmTilePKfS0_S0_PfPKhiiii,"aw",@nobits
	.sectionflags	@""
	.align	16
	.zero		1024


//--------------------- .nv.shared.reserved.0     --------------------------
	.section	.nv.shared.reserved.0,"aw",@nobits
	.weak		__nv_reservedSMEM_offset_0_alias
	.size		__nv_reservedSMEM_offset_0_alias, 0, 64
	.other		__nv_reservedSMEM_offset_0_alias,@"STO_CUDA_RESERVED_SHARED STV_DEFAULT"
__nv_reservedSMEM_offset_0_alias:
	.zero		0
	.zero		64


//--------------------- .nv.shared._Z9buildMaskPKfPhiii --------------------------
	.section	.nv.shared._Z9buildMaskPKfPhiii,"aw",@nobits
	.sectionflags	@""
	.align	16
	.zero		1024


//--------------------- .nv.constant0._Z8spmmTilePKfS0_S0_PfPKhiiii --------------------------
	.section	.nv.constant0._Z8spmmTilePKfS0_S0_PfPKhiiii,"a",@progbits
	.sectionflags	@""
	.align	4
.nv.constant0._Z8spmmTilePKfS0_S0_PfPKhiiii:
	.zero		952


//--------------------- .nv.constant0._Z9buildMaskPKfPhiii --------------------------
	.section	.nv.constant0._Z9buildMaskPKfPhiii,"a",@progbits
	.sectionflags	@""
	.align	4
.nv.constant0._Z9buildMaskPKfPhiii:
	.zero		924


//--------------------- SYMBOLS --------------------------

	.type		.nv.reservedSmem.offset0,@object
	.size		.nv.reservedSmem.offset0,0x4
	.type		.nv.reservedSmem.cap,@object
	.size		.nv.reservedSmem.cap,0x4
